//
// Generated by NVIDIA NVVM Compiler
//
// Compiler Build ID: CL-36424714
// Cuda compilation tools, release 13.0, V13.0.88
// Based on NVVM 20.0.0
//

.version 9.0
.target sm_100
.address_size 64

	// .globl	segments_intersect_batch
.extern .shared .align 16 .b8 shared_mem[];

.visible .entry segments_intersect_batch(
	.param .u64 .ptr .align 1 segments_intersect_batch_param_0,
	.param .u64 .ptr .align 1 segments_intersect_batch_param_1,
	.param .u64 .ptr .align 1 segments_intersect_batch_param_2,
	.param .u64 .ptr .align 1 segments_intersect_batch_param_3,
	.param .u64 .ptr .align 1 segments_intersect_batch_param_4,
	.param .u64 .ptr .align 1 segments_intersect_batch_param_5,
	.param .u64 .ptr .align 1 segments_intersect_batch_param_6,
	.param .u64 .ptr .align 1 segments_intersect_batch_param_7,
	.param .u64 .ptr .align 1 segments_intersect_batch_param_8,
	.param .u32 segments_intersect_batch_param_9
)
{
	.reg .pred 	%p<14>;
	.reg .b32 	%r<35>;
	.reg .b64 	%rd<51>;

	ld.param.u64 	%rd2, [segments_intersect_batch_param_1];
	ld.param.u64 	%rd4, [segments_intersect_batch_param_3];
	ld.param.u64 	%rd5, [segments_intersect_batch_param_4];
	ld.param.u64 	%rd8, [segments_intersect_batch_param_7];
	ld.param.u64 	%rd9, [segments_intersect_batch_param_8];
	ld.param.u32 	%r12, [segments_intersect_batch_param_9];
	mov.u32 	%r13, %ctaid.x;
	mov.u32 	%r14, %ntid.x;
	mov.u32 	%r15, %tid.x;
	mad.lo.s32 	%r1, %r13, %r14, %r15;
	setp.ge.s32 	%p1, %r1, %r12;
	@%p1 bra 	$L__BB0_7;
	ld.param.u64 	%rd50, [segments_intersect_batch_param_6];
	ld.param.u64 	%rd49, [segments_intersect_batch_param_5];
	ld.param.u64 	%rd48, [segments_intersect_batch_param_2];
	ld.param.u64 	%rd47, [segments_intersect_batch_param_0];
	cvta.to.global.u64 	%rd10, %rd47;
	cvta.to.global.u64 	%rd11, %rd2;
	cvta.to.global.u64 	%rd12, %rd48;
	cvta.to.global.u64 	%rd13, %rd4;
	cvta.to.global.u64 	%rd14, %rd5;
	cvta.to.global.u64 	%rd15, %rd49;
	cvta.to.global.u64 	%rd16, %rd50;
	cvta.to.global.u64 	%rd17, %rd8;
	mul.wide.s32 	%rd18, %r1, 4;
	add.s64 	%rd19, %rd10, %rd18;
	ld.global.u32 	%r2, [%rd19];
	add.s64 	%rd20, %rd11, %rd18;
	ld.global.u32 	%r17, [%rd20];
	add.s64 	%rd21, %rd12, %rd18;
	ld.global.u32 	%r4, [%rd21];
	add.s64 	%rd22, %rd13, %rd18;
	ld.global.u32 	%r5, [%rd22];
	add.s64 	%rd23, %rd14, %rd18;
	ld.global.u32 	%r6, [%rd23];
	add.s64 	%rd24, %rd15, %rd18;
	ld.global.u32 	%r18, [%rd24];
	add.s64 	%rd25, %rd16, %rd18;
	ld.global.u32 	%r8, [%rd25];
	add.s64 	%rd26, %rd17, %rd18;
	ld.global.u32 	%r9, [%rd26];
	setp.eq.s32 	%p2, %r2, %r6;
	setp.eq.s32 	%p3, %r17, %r18;
	and.pred  	%p4, %p2, %p3;
	mov.b32 	%r34, 0;
	@%p4 bra 	$L__BB0_6;
	setp.eq.s32 	%p5, %r8, %r2;
	setp.eq.s32 	%p6, %r9, %r17;
	and.pred  	%p7, %p5, %p6;
	@%p7 bra 	$L__BB0_6;
	setp.eq.s32 	%p8, %r4, %r6;
	setp.eq.s32 	%p9, %r5, %r18;
	and.pred  	%p10, %p8, %p9;
	@%p10 bra 	$L__BB0_6;
	setp.eq.s32 	%p11, %r4, %r8;
	setp.eq.s32 	%p12, %r5, %r9;
	and.pred  	%p13, %p11, %p12;
	@%p13 bra 	$L__BB0_6;
	sub.s32 	%r22, %r4, %r2;
	sub.s32 	%r23, %r5, %r17;
	sub.s32 	%r24, %r6, %r2;
	sub.s32 	%r25, %r18, %r17;
	mul.wide.s32 	%rd27, %r25, %r22;
	mul.wide.s32 	%rd28, %r24, %r23;
	sub.s64 	%rd29, %rd27, %rd28;
	sub.s32 	%r26, %r8, %r2;
	sub.s32 	%r27, %r9, %r17;
	mul.wide.s32 	%rd30, %r27, %r22;
	mul.wide.s32 	%rd31, %r26, %r23;
	sub.s64 	%rd32, %rd30, %rd31;
	sub.s32 	%r28, %r8, %r6;
	sub.s32 	%r29, %r9, %r18;
	sub.s32 	%r30, %r2, %r6;
	sub.s32 	%r31, %r17, %r18;
	mul.wide.s32 	%rd33, %r28, %r31;
	mul.wide.s32 	%rd34, %r29, %r30;
	sub.s64 	%rd35, %rd33, %rd34;
	sub.s32 	%r32, %r4, %r6;
	sub.s32 	%r33, %r5, %r18;
	mul.wide.s32 	%rd36, %r28, %r33;
	mul.wide.s32 	%rd37, %r29, %r32;
	sub.s64 	%rd38, %rd36, %rd37;
	mul.lo.s64 	%rd39, %rd32, %rd29;
	mul.lo.s64 	%rd40, %rd35, %rd38;
	and.b64  	%rd42, %rd39, %rd40;
	shr.u64 	%rd43, %rd42, 63;
	cvt.u32.u64 	%r34, %rd43;
$L__BB0_6:
	cvta.to.global.u64 	%rd44, %rd9;
	add.s64 	%rd46, %rd44, %rd18;
	st.global.u32 	[%rd46], %r34;
$L__BB0_7:
	ret;

}
	// .globl	count_edge_crossings
.visible .entry count_edge_crossings(
	.param .u64 .ptr .align 1 count_edge_crossings_param_0,
	.param .u64 .ptr .align 1 count_edge_crossings_param_1,
	.param .u64 .ptr .align 1 count_edge_crossings_param_2,
	.param .u64 .ptr .align 1 count_edge_crossings_param_3,
	.param .u32 count_edge_crossings_param_4
)
{
	.reg .pred 	%p<43>;
	.reg .b32 	%r<132>;
	.reg .b64 	%rd<97>;

	ld.param.u64 	%rd5, [count_edge_crossings_param_0];
	ld.param.u64 	%rd7, [count_edge_crossings_param_1];
	ld.param.u64 	%rd8, [count_edge_crossings_param_2];
	ld.param.u32 	%r45, [count_edge_crossings_param_4];
	cvta.to.global.u64 	%rd1, %rd8;
	cvta.to.global.u64 	%rd2, %rd7;
	cvta.to.global.u64 	%rd3, %rd5;
	mov.u32 	%r46, %ctaid.x;
	mov.u32 	%r47, %ntid.x;
	mul.lo.s32 	%r1, %r46, %r47;
	mov.u32 	%r2, %tid.x;
	add.s32 	%r3, %r1, %r2;
	setp.ge.s32 	%p1, %r3, %r45;
	@%p1 bra 	$L__BB1_24;
	shl.b32 	%r49, %r3, 1;
	mul.wide.s32 	%rd9, %r49, 4;
	add.s64 	%rd10, %rd3, %rd9;
	ld.global.u32 	%r50, [%rd10];
	ld.global.u32 	%r51, [%rd10+4];
	mul.wide.s32 	%rd11, %r50, 4;
	add.s64 	%rd12, %rd2, %rd11;
	ld.global.u32 	%r4, [%rd12];
	add.s64 	%rd13, %rd1, %rd11;
	ld.global.u32 	%r5, [%rd13];
	mul.wide.s32 	%rd14, %r51, 4;
	add.s64 	%rd15, %rd2, %rd14;
	ld.global.u32 	%r6, [%rd15];
	add.s64 	%rd16, %rd1, %rd14;
	ld.global.u32 	%r7, [%rd16];
	add.s32 	%r128, %r3, 1;
	setp.ge.s32 	%p2, %r128, %r45;
	mov.b32 	%r131, 0;
	@%p2 bra 	$L__BB1_23;
	not.b32 	%r54, %r1;
	add.s32 	%r55, %r45, %r54;
	sub.s32 	%r9, %r55, %r2;
	add.s32 	%r56, %r45, -2;
	setp.eq.s32 	%p3, %r56, %r3;
	mov.b32 	%r131, 0;
	@%p3 bra 	$L__BB1_16;
	shl.b32 	%r58, %r1, 1;
	shl.b32 	%r59, %r2, 1;
	add.s32 	%r122, %r58, %r59;
	and.b32  	%r60, %r9, -2;
	neg.s32 	%r121, %r60;
	mov.b32 	%r131, 0;
	mov.u32 	%r123, %r3;
$L__BB1_4:
	ld.param.u64 	%rd94, [count_edge_crossings_param_0];
	add.s32 	%r62, %r122, 2;
	cvta.to.global.u64 	%rd17, %rd94;
	mul.wide.s32 	%rd18, %r62, 4;
	add.s64 	%rd4, %rd17, %rd18;
	ld.global.u32 	%r63, [%rd4];
	ld.global.u32 	%r64, [%rd4+4];
	mul.wide.s32 	%rd19, %r63, 4;
	add.s64 	%rd20, %rd2, %rd19;
	ld.global.u32 	%r16, [%rd20];
	add.s64 	%rd21, %rd1, %rd19;
	ld.global.u32 	%r65, [%rd21];
	mul.wide.s32 	%rd22, %r64, 4;
	add.s64 	%rd23, %rd2, %rd22;
	ld.global.u32 	%r18, [%rd23];
	add.s64 	%rd24, %rd1, %rd22;
	ld.global.u32 	%r19, [%rd24];
	setp.eq.s32 	%p4, %r4, %r16;
	setp.eq.s32 	%p5, %r5, %r65;
	and.pred  	%p6, %p4, %p5;
	mov.b32 	%r125, 0;
	@%p6 bra 	$L__BB1_9;
	setp.eq.s32 	%p7, %r18, %r4;
	setp.eq.s32 	%p8, %r19, %r5;
	and.pred  	%p9, %p7, %p8;
	@%p9 bra 	$L__BB1_9;
	setp.eq.s32 	%p10, %r6, %r16;
	setp.eq.s32 	%p11, %r7, %r65;
	and.pred  	%p12, %p10, %p11;
	@%p12 bra 	$L__BB1_9;
	setp.eq.s32 	%p13, %r6, %r18;
	setp.eq.s32 	%p14, %r7, %r19;
	and.pred  	%p15, %p13, %p14;
	@%p15 bra 	$L__BB1_9;
	sub.s32 	%r69, %r7, %r5;
	sub.s32 	%r70, %r6, %r4;
	sub.s32 	%r71, %r16, %r4;
	sub.s32 	%r72, %r65, %r5;
	mul.wide.s32 	%rd25, %r72, %r70;
	mul.wide.s32 	%rd26, %r71, %r69;
	sub.s64 	%rd27, %rd25, %rd26;
	sub.s32 	%r73, %r18, %r4;
	sub.s32 	%r74, %r19, %r5;
	mul.wide.s32 	%rd28, %r74, %r70;
	mul.wide.s32 	%rd29, %r73, %r69;
	sub.s64 	%rd30, %rd28, %rd29;
	sub.s32 	%r75, %r18, %r16;
	sub.s32 	%r76, %r19, %r65;
	sub.s32 	%r77, %r4, %r16;
	sub.s32 	%r78, %r5, %r65;
	mul.wide.s32 	%rd31, %r75, %r78;
	mul.wide.s32 	%rd32, %r76, %r77;
	sub.s64 	%rd33, %rd31, %rd32;
	sub.s32 	%r79, %r6, %r16;
	sub.s32 	%r80, %r7, %r65;
	mul.wide.s32 	%rd34, %r75, %r80;
	mul.wide.s32 	%rd35, %r76, %r79;
	sub.s64 	%rd36, %rd34, %rd35;
	mul.lo.s64 	%rd37, %rd30, %rd27;
	mul.lo.s64 	%rd38, %rd33, %rd36;
	and.b64  	%rd40, %rd37, %rd38;
	shr.u64 	%rd41, %rd40, 63;
	cvt.u32.u64 	%r125, %rd41;
$L__BB1_9:
	add.s32 	%r22, %r125, %r131;
	ld.global.u32 	%r82, [%rd4+8];
	ld.global.u32 	%r83, [%rd4+12];
	mul.wide.s32 	%rd42, %r82, 4;
	add.s64 	%rd43, %rd2, %rd42;
	ld.global.u32 	%r23, [%rd43];
	add.s64 	%rd44, %rd1, %rd42;
	ld.global.u32 	%r84, [%rd44];
	mul.wide.s32 	%rd45, %r83, 4;
	add.s64 	%rd46, %rd2, %rd45;
	ld.global.u32 	%r25, [%rd46];
	add.s64 	%rd47, %rd1, %rd45;
	ld.global.u32 	%r26, [%rd47];
	setp.eq.s32 	%p16, %r4, %r23;
	setp.eq.s32 	%p17, %r5, %r84;
	and.pred  	%p18, %p16, %p17;
	mov.b32 	%r126, 0;
	@%p18 bra 	$L__BB1_14;
	setp.eq.s32 	%p19, %r25, %r4;
	setp.eq.s32 	%p20, %r26, %r5;
	and.pred  	%p21, %p19, %p20;
	@%p21 bra 	$L__BB1_14;
	setp.eq.s32 	%p22, %r6, %r23;
	setp.eq.s32 	%p23, %r7, %r84;
	and.pred  	%p24, %p22, %p23;
	@%p24 bra 	$L__BB1_14;
	setp.eq.s32 	%p25, %r6, %r25;
	setp.eq.s32 	%p26, %r7, %r26;
	and.pred  	%p27, %p25, %p26;
	@%p27 bra 	$L__BB1_14;
	sub.s32 	%r88, %r7, %r5;
	sub.s32 	%r89, %r6, %r4;
	sub.s32 	%r90, %r23, %r4;
	sub.s32 	%r91, %r84, %r5;
	mul.wide.s32 	%rd48, %r91, %r89;
	mul.wide.s32 	%rd49, %r90, %r88;
	sub.s64 	%rd50, %rd48, %rd49;
	sub.s32 	%r92, %r25, %r4;
	sub.s32 	%r93, %r26, %r5;
	mul.wide.s32 	%rd51, %r93, %r89;
	mul.wide.s32 	%rd52, %r92, %r88;
	sub.s64 	%rd53, %rd51, %rd52;
	sub.s32 	%r94, %r25, %r23;
	sub.s32 	%r95, %r26, %r84;
	sub.s32 	%r96, %r4, %r23;
	sub.s32 	%r97, %r5, %r84;
	mul.wide.s32 	%rd54, %r94, %r97;
	mul.wide.s32 	%rd55, %r95, %r96;
	sub.s64 	%rd56, %rd54, %rd55;
	sub.s32 	%r98, %r6, %r23;
	sub.s32 	%r99, %r7, %r84;
	mul.wide.s32 	%rd57, %r94, %r99;
	mul.wide.s32 	%rd58, %r95, %r98;
	sub.s64 	%rd59, %rd57, %rd58;
	mul.lo.s64 	%rd60, %rd53, %rd50;
	mul.lo.s64 	%rd61, %rd56, %rd59;
	and.b64  	%rd63, %rd60, %rd61;
	shr.u64 	%rd64, %rd63, 63;
	cvt.u32.u64 	%r126, %rd64;
$L__BB1_14:
	add.s32 	%r131, %r126, %r22;
	add.s32 	%r123, %r123, 2;
	add.s32 	%r122, %r122, 4;
	add.s32 	%r121, %r121, 2;
	setp.ne.s32 	%p28, %r121, 0;
	@%p28 bra 	$L__BB1_4;
	add.s32 	%r128, %r123, 1;
$L__BB1_16:
	and.b32  	%r100, %r9, 1;
	setp.eq.b32 	%p29, %r100, 1;
	not.pred 	%p30, %p29;
	@%p30 bra 	$L__BB1_23;
	ld.param.u64 	%rd95, [count_edge_crossings_param_0];
	shl.b32 	%r102, %r128, 1;
	cvta.to.global.u64 	%rd65, %rd95;
	mul.wide.s32 	%rd66, %r102, 4;
	add.s64 	%rd67, %rd65, %rd66;
	ld.global.u32 	%r103, [%rd67];
	ld.global.u32 	%r104, [%rd67+4];
	mul.wide.s32 	%rd68, %r103, 4;
	add.s64 	%rd69, %rd2, %rd68;
	ld.global.u32 	%r37, [%rd69];
	add.s64 	%rd70, %rd1, %rd68;
	ld.global.u32 	%r105, [%rd70];
	mul.wide.s32 	%rd71, %r104, 4;
	add.s64 	%rd72, %rd2, %rd71;
	ld.global.u32 	%r39, [%rd72];
	add.s64 	%rd73, %rd1, %rd71;
	ld.global.u32 	%r40, [%rd73];
	setp.eq.s32 	%p31, %r4, %r37;
	setp.eq.s32 	%p32, %r5, %r105;
	and.pred  	%p33, %p31, %p32;
	mov.b32 	%r130, 0;
	@%p33 bra 	$L__BB1_22;
	setp.eq.s32 	%p34, %r39, %r4;
	setp.eq.s32 	%p35, %r40, %r5;
	and.pred  	%p36, %p34, %p35;
	@%p36 bra 	$L__BB1_22;
	setp.eq.s32 	%p37, %r6, %r37;
	setp.eq.s32 	%p38, %r7, %r105;
	and.pred  	%p39, %p37, %p38;
	@%p39 bra 	$L__BB1_22;
	setp.eq.s32 	%p40, %r6, %r39;
	setp.eq.s32 	%p41, %r7, %r40;
	and.pred  	%p42, %p40, %p41;
	@%p42 bra 	$L__BB1_22;
	sub.s32 	%r109, %r7, %r5;
	sub.s32 	%r110, %r6, %r4;
	sub.s32 	%r111, %r37, %r4;
	sub.s32 	%r112, %r105, %r5;
	mul.wide.s32 	%rd74, %r112, %r110;
	mul.wide.s32 	%rd75, %r111, %r109;
	sub.s64 	%rd76, %rd74, %rd75;
	sub.s32 	%r113, %r39, %r4;
	sub.s32 	%r114, %r40, %r5;
	mul.wide.s32 	%rd77, %r114, %r110;
	mul.wide.s32 	%rd78, %r113, %r109;
	sub.s64 	%rd79, %rd77, %rd78;
	sub.s32 	%r115, %r39, %r37;
	sub.s32 	%r116, %r40, %r105;
	sub.s32 	%r117, %r4, %r37;
	sub.s32 	%r118, %r5, %r105;
	mul.wide.s32 	%rd80, %r115, %r118;
	mul.wide.s32 	%rd81, %r116, %r117;
	sub.s64 	%rd82, %rd80, %rd81;
	sub.s32 	%r119, %r6, %r37;
	sub.s32 	%r120, %r7, %r105;
	mul.wide.s32 	%rd83, %r115, %r120;
	mul.wide.s32 	%rd84, %r116, %r119;
	sub.s64 	%rd85, %rd83, %rd84;
	mul.lo.s64 	%rd86, %rd79, %rd76;
	mul.lo.s64 	%rd87, %rd82, %rd85;
	and.b64  	%rd89, %rd86, %rd87;
	shr.u64 	%rd90, %rd89, 63;
	cvt.u32.u64 	%r130, %rd90;
$L__BB1_22:
	add.s32 	%r131, %r130, %r131;
$L__BB1_23:
	ld.param.u64 	%rd96, [count_edge_crossings_param_3];
	cvta.to.global.u64 	%rd91, %rd96;
	mul.wide.s32 	%rd92, %r3, 4;
	add.s64 	%rd93, %rd91, %rd92;
	st.global.u32 	[%rd93], %r131;
$L__BB1_24:
	ret;

}
	// .globl	count_edge_crossings_optimized
.visible .entry count_edge_crossings_optimized(
	.param .u64 .ptr .align 1 count_edge_crossings_optimized_param_0,
	.param .u64 .ptr .align 1 count_edge_crossings_optimized_param_1,
	.param .u64 .ptr .align 1 count_edge_crossings_optimized_param_2,
	.param .u64 .ptr .align 1 count_edge_crossings_optimized_param_3,
	.param .u32 count_edge_crossings_optimized_param_4,
	.param .u32 count_edge_crossings_optimized_param_5
)
{
	.reg .pred 	%p<49>;
	.reg .b32 	%r<215>;
	.reg .b64 	%rd<88>;

	ld.param.u64 	%rd10, [count_edge_crossings_optimized_param_0];
	ld.param.u64 	%rd11, [count_edge_crossings_optimized_param_1];
	ld.param.u64 	%rd12, [count_edge_crossings_optimized_param_2];
	ld.param.u32 	%r61, [count_edge_crossings_optimized_param_4];
	ld.param.u32 	%r62, [count_edge_crossings_optimized_param_5];
	cvta.to.global.u64 	%rd1, %rd12;
	cvta.to.global.u64 	%rd2, %rd11;
	cvta.to.global.u64 	%rd3, %rd10;
	shl.b32 	%r63, %r62, 2;
	mov.u32 	%r64, shared_mem;
	add.s32 	%r1, %r64, %r63;
	mov.u32 	%r2, %tid.x;
	mov.u32 	%r3, %ntid.x;
	setp.ge.s32 	%p1, %r2, %r62;
	@%p1 bra 	$L__BB2_7;
	add.s32 	%r65, %r2, %r3;
	max.u32 	%r66, %r62, %r65;
	setp.lt.u32 	%p2, %r65, %r62;
	selp.u32 	%r67, 1, 0, %p2;
	add.s32 	%r68, %r65, %r67;
	sub.s32 	%r69, %r66, %r68;
	div.u32 	%r70, %r69, %r3;
	add.s32 	%r4, %r70, %r67;
	and.b32  	%r71, %r4, 3;
	setp.eq.s32 	%p3, %r71, 3;
	mov.u32 	%r203, %r2;
	@%p3 bra 	$L__BB2_4;
	add.s32 	%r72, %r4, 1;
	and.b32  	%r73, %r72, 3;
	shl.b32 	%r74, %r2, 2;
	add.s32 	%r201, %r64, %r74;
	shl.b32 	%r7, %r3, 2;
	mul.wide.u32 	%rd87, %r2, 4;
	mul.wide.u32 	%rd5, %r3, 4;
	neg.s32 	%r200, %r73;
	mad.lo.s32 	%r203, %r3, %r73, %r2;
$L__BB2_3:
	.pragma "nounroll";
	add.s64 	%rd13, %rd2, %rd87;
	ld.global.u32 	%r76, [%rd13];
	st.shared.u32 	[%r201], %r76;
	add.s64 	%rd14, %rd1, %rd87;
	ld.global.u32 	%r77, [%rd14];
	add.s32 	%r78, %r201, %r63;
	st.shared.u32 	[%r78], %r77;
	add.s32 	%r201, %r201, %r7;
	add.s64 	%rd87, %rd87, %rd5;
	add.s32 	%r200, %r200, 1;
	setp.ne.s32 	%p4, %r200, 0;
	@%p4 bra 	$L__BB2_3;
$L__BB2_4:
	setp.lt.u32 	%p5, %r4, 3;
	@%p5 bra 	$L__BB2_7;
	shl.b32 	%r87, %r3, 2;
$L__BB2_6:
	mul.wide.u32 	%rd15, %r203, 4;
	add.s64 	%rd16, %rd2, %rd15;
	ld.global.u32 	%r79, [%rd16];
	shl.b32 	%r80, %r203, 2;
	add.s32 	%r82, %r64, %r80;
	st.shared.u32 	[%r82], %r79;
	add.s64 	%rd17, %rd1, %rd15;
	ld.global.u32 	%r83, [%rd17];
	add.s32 	%r84, %r1, %r80;
	st.shared.u32 	[%r84], %r83;
	add.s32 	%r85, %r203, %r3;
	mul.wide.u32 	%rd18, %r85, 4;
	add.s64 	%rd19, %rd2, %rd18;
	ld.global.u32 	%r86, [%rd19];
	add.s32 	%r88, %r82, %r87;
	st.shared.u32 	[%r88], %r86;
	add.s64 	%rd20, %rd1, %rd18;
	ld.global.u32 	%r89, [%rd20];
	add.s32 	%r90, %r84, %r87;
	st.shared.u32 	[%r90], %r89;
	add.s32 	%r91, %r85, %r3;
	mul.wide.u32 	%rd21, %r91, 4;
	add.s64 	%rd22, %rd2, %rd21;
	ld.global.u32 	%r92, [%rd22];
	add.s32 	%r93, %r88, %r87;
	st.shared.u32 	[%r93], %r92;
	add.s64 	%rd23, %rd1, %rd21;
	ld.global.u32 	%r94, [%rd23];
	add.s32 	%r95, %r90, %r87;
	st.shared.u32 	[%r95], %r94;
	add.s32 	%r96, %r91, %r3;
	mul.wide.u32 	%rd24, %r96, 4;
	add.s64 	%rd25, %rd2, %rd24;
	ld.global.u32 	%r97, [%rd25];
	add.s32 	%r98, %r93, %r87;
	st.shared.u32 	[%r98], %r97;
	add.s64 	%rd26, %rd1, %rd24;
	ld.global.u32 	%r99, [%rd26];
	add.s32 	%r100, %r95, %r87;
	st.shared.u32 	[%r100], %r99;
	add.s32 	%r203, %r96, %r3;
	setp.lt.s32 	%p6, %r203, %r62;
	@%p6 bra 	$L__BB2_6;
$L__BB2_7:
	bar.sync 	0;
	mov.u32 	%r101, %ctaid.x;
	mul.lo.s32 	%r17, %r101, %r3;
	add.s32 	%r18, %r17, %r2;
	setp.ge.s32 	%p7, %r18, %r61;
	@%p7 bra 	$L__BB2_31;
	shl.b32 	%r103, %r18, 1;
	mul.wide.s32 	%rd27, %r103, 4;
	add.s64 	%rd28, %rd3, %rd27;
	ld.global.u32 	%r104, [%rd28];
	ld.global.u32 	%r105, [%rd28+4];
	shl.b32 	%r106, %r104, 2;
	add.s32 	%r108, %r64, %r106;
	ld.shared.u32 	%r19, [%r108];
	add.s32 	%r109, %r1, %r106;
	ld.shared.u32 	%r20, [%r109];
	shl.b32 	%r110, %r105, 2;
	add.s32 	%r111, %r64, %r110;
	ld.shared.u32 	%r21, [%r111];
	add.s32 	%r112, %r1, %r110;
	ld.shared.u32 	%r22, [%r112];
	add.s32 	%r211, %r18, 1;
	setp.ge.s32 	%p8, %r211, %r61;
	mov.b32 	%r214, 0;
	@%p8 bra 	$L__BB2_30;
	sub.s32 	%r24, %r21, %r19;
	not.b32 	%r115, %r17;
	add.s32 	%r116, %r61, %r115;
	sub.s32 	%r25, %r116, %r2;
	add.s32 	%r117, %r61, -2;
	setp.eq.s32 	%p9, %r117, %r18;
	mov.b32 	%r214, 0;
	@%p9 bra 	$L__BB2_23;
	shl.b32 	%r119, %r17, 1;
	shl.b32 	%r120, %r2, 1;
	add.s32 	%r205, %r119, %r120;
	and.b32  	%r121, %r25, -2;
	neg.s32 	%r204, %r121;
	mov.b32 	%r214, 0;
	mov.u32 	%r206, %r18;
$L__BB2_11:
	add.s32 	%r123, %r205, 2;
	mul.wide.s32 	%rd29, %r123, 4;
	add.s64 	%rd8, %rd3, %rd29;
	ld.global.u32 	%r124, [%rd8];
	ld.global.u32 	%r125, [%rd8+4];
	shl.b32 	%r126, %r124, 2;
	add.s32 	%r128, %r64, %r126;
	ld.shared.u32 	%r32, [%r128];
	add.s32 	%r129, %r1, %r126;
	ld.shared.u32 	%r130, [%r129];
	shl.b32 	%r131, %r125, 2;
	add.s32 	%r132, %r64, %r131;
	ld.shared.u32 	%r34, [%r132];
	add.s32 	%r133, %r1, %r131;
	ld.shared.u32 	%r35, [%r133];
	setp.eq.s32 	%p10, %r19, %r32;
	setp.eq.s32 	%p11, %r20, %r130;
	and.pred  	%p12, %p10, %p11;
	mov.b32 	%r208, 0;
	@%p12 bra 	$L__BB2_16;
	setp.eq.s32 	%p13, %r34, %r19;
	setp.eq.s32 	%p14, %r35, %r20;
	and.pred  	%p15, %p13, %p14;
	@%p15 bra 	$L__BB2_16;
	setp.eq.s32 	%p16, %r21, %r32;
	setp.eq.s32 	%p17, %r22, %r130;
	and.pred  	%p18, %p16, %p17;
	@%p18 bra 	$L__BB2_16;
	setp.eq.s32 	%p19, %r21, %r34;
	setp.eq.s32 	%p20, %r22, %r35;
	and.pred  	%p21, %p19, %p20;
	@%p21 bra 	$L__BB2_16;
	sub.s32 	%r137, %r22, %r20;
	sub.s32 	%r138, %r32, %r19;
	sub.s32 	%r139, %r130, %r20;
	mul.wide.s32 	%rd30, %r139, %r24;
	mul.wide.s32 	%rd31, %r138, %r137;
	sub.s64 	%rd32, %rd30, %rd31;
	sub.s32 	%r140, %r34, %r19;
	sub.s32 	%r141, %r35, %r20;
	mul.wide.s32 	%rd33, %r141, %r24;
	mul.wide.s32 	%rd34, %r140, %r137;
	sub.s64 	%rd35, %rd33, %rd34;
	sub.s32 	%r142, %r34, %r32;
	sub.s32 	%r143, %r35, %r130;
	sub.s32 	%r144, %r19, %r32;
	sub.s32 	%r145, %r20, %r130;
	mul.wide.s32 	%rd36, %r142, %r145;
	mul.wide.s32 	%rd37, %r143, %r144;
	sub.s64 	%rd38, %rd36, %rd37;
	sub.s32 	%r146, %r21, %r32;
	sub.s32 	%r147, %r22, %r130;
	mul.wide.s32 	%rd39, %r142, %r147;
	mul.wide.s32 	%rd40, %r143, %r146;
	sub.s64 	%rd41, %rd39, %rd40;
	mul.lo.s64 	%rd42, %rd35, %rd32;
	mul.lo.s64 	%rd43, %rd38, %rd41;
	and.b64  	%rd45, %rd42, %rd43;
	shr.u64 	%rd46, %rd45, 63;
	cvt.u32.u64 	%r208, %rd46;
$L__BB2_16:
	add.s32 	%r38, %r208, %r214;
	ld.global.u32 	%r149, [%rd8+8];
	ld.global.u32 	%r150, [%rd8+12];
	shl.b32 	%r151, %r149, 2;
	add.s32 	%r153, %r64, %r151;
	ld.shared.u32 	%r39, [%r153];
	add.s32 	%r154, %r1, %r151;
	ld.shared.u32 	%r155, [%r154];
	shl.b32 	%r156, %r150, 2;
	add.s32 	%r157, %r64, %r156;
	ld.shared.u32 	%r41, [%r157];
	add.s32 	%r158, %r1, %r156;
	ld.shared.u32 	%r42, [%r158];
	setp.eq.s32 	%p22, %r19, %r39;
	setp.eq.s32 	%p23, %r20, %r155;
	and.pred  	%p24, %p22, %p23;
	mov.b32 	%r209, 0;
	@%p24 bra 	$L__BB2_21;
	setp.eq.s32 	%p25, %r41, %r19;
	setp.eq.s32 	%p26, %r42, %r20;
	and.pred  	%p27, %p25, %p26;
	@%p27 bra 	$L__BB2_21;
	setp.eq.s32 	%p28, %r21, %r39;
	setp.eq.s32 	%p29, %r22, %r155;
	and.pred  	%p30, %p28, %p29;
	@%p30 bra 	$L__BB2_21;
	setp.eq.s32 	%p31, %r21, %r41;
	setp.eq.s32 	%p32, %r22, %r42;
	and.pred  	%p33, %p31, %p32;
	@%p33 bra 	$L__BB2_21;
	sub.s32 	%r162, %r22, %r20;
	sub.s32 	%r163, %r39, %r19;
	sub.s32 	%r164, %r155, %r20;
	mul.wide.s32 	%rd47, %r164, %r24;
	mul.wide.s32 	%rd48, %r163, %r162;
	sub.s64 	%rd49, %rd47, %rd48;
	sub.s32 	%r165, %r41, %r19;
	sub.s32 	%r166, %r42, %r20;
	mul.wide.s32 	%rd50, %r166, %r24;
	mul.wide.s32 	%rd51, %r165, %r162;
	sub.s64 	%rd52, %rd50, %rd51;
	sub.s32 	%r167, %r41, %r39;
	sub.s32 	%r168, %r42, %r155;
	sub.s32 	%r169, %r19, %r39;
	sub.s32 	%r170, %r20, %r155;
	mul.wide.s32 	%rd53, %r167, %r170;
	mul.wide.s32 	%rd54, %r168, %r169;
	sub.s64 	%rd55, %rd53, %rd54;
	sub.s32 	%r171, %r21, %r39;
	sub.s32 	%r172, %r22, %r155;
	mul.wide.s32 	%rd56, %r167, %r172;
	mul.wide.s32 	%rd57, %r168, %r171;
	sub.s64 	%rd58, %rd56, %rd57;
	mul.lo.s64 	%rd59, %rd52, %rd49;
	mul.lo.s64 	%rd60, %rd55, %rd58;
	and.b64  	%rd62, %rd59, %rd60;
	shr.u64 	%rd63, %rd62, 63;
	cvt.u32.u64 	%r209, %rd63;
$L__BB2_21:
	add.s32 	%r214, %r209, %r38;
	add.s32 	%r206, %r206, 2;
	add.s32 	%r205, %r205, 4;
	add.s32 	%r204, %r204, 2;
	setp.ne.s32 	%p34, %r204, 0;
	@%p34 bra 	$L__BB2_11;
	add.s32 	%r211, %r206, 1;
$L__BB2_23:
	and.b32  	%r173, %r25, 1;
	setp.eq.b32 	%p35, %r173, 1;
	not.pred 	%p36, %p35;
	@%p36 bra 	$L__BB2_30;
	shl.b32 	%r175, %r211, 1;
	mul.wide.s32 	%rd64, %r175, 4;
	add.s64 	%rd65, %rd3, %rd64;
	ld.global.u32 	%r176, [%rd65];
	ld.global.u32 	%r177, [%rd65+4];
	shl.b32 	%r178, %r176, 2;
	add.s32 	%r180, %r64, %r178;
	ld.shared.u32 	%r53, [%r180];
	add.s32 	%r181, %r1, %r178;
	ld.shared.u32 	%r182, [%r181];
	shl.b32 	%r183, %r177, 2;
	add.s32 	%r184, %r64, %r183;
	ld.shared.u32 	%r55, [%r184];
	add.s32 	%r185, %r1, %r183;
	ld.shared.u32 	%r56, [%r185];
	setp.eq.s32 	%p37, %r19, %r53;
	setp.eq.s32 	%p38, %r20, %r182;
	and.pred  	%p39, %p37, %p38;
	mov.b32 	%r213, 0;
	@%p39 bra 	$L__BB2_29;
	setp.eq.s32 	%p40, %r55, %r19;
	setp.eq.s32 	%p41, %r56, %r20;
	and.pred  	%p42, %p40, %p41;
	@%p42 bra 	$L__BB2_29;
	setp.eq.s32 	%p43, %r21, %r53;
	setp.eq.s32 	%p44, %r22, %r182;
	and.pred  	%p45, %p43, %p44;
	@%p45 bra 	$L__BB2_29;
	setp.eq.s32 	%p46, %r21, %r55;
	setp.eq.s32 	%p47, %r22, %r56;
	and.pred  	%p48, %p46, %p47;
	@%p48 bra 	$L__BB2_29;
	sub.s32 	%r189, %r22, %r20;
	sub.s32 	%r190, %r53, %r19;
	sub.s32 	%r191, %r182, %r20;
	mul.wide.s32 	%rd66, %r191, %r24;
	mul.wide.s32 	%rd67, %r190, %r189;
	sub.s64 	%rd68, %rd66, %rd67;
	sub.s32 	%r192, %r55, %r19;
	sub.s32 	%r193, %r56, %r20;
	mul.wide.s32 	%rd69, %r193, %r24;
	mul.wide.s32 	%rd70, %r192, %r189;
	sub.s64 	%rd71, %rd69, %rd70;
	sub.s32 	%r194, %r55, %r53;
	sub.s32 	%r195, %r56, %r182;
	sub.s32 	%r196, %r19, %r53;
	sub.s32 	%r197, %r20, %r182;
	mul.wide.s32 	%rd72, %r194, %r197;
	mul.wide.s32 	%rd73, %r195, %r196;
	sub.s64 	%rd74, %rd72, %rd73;
	sub.s32 	%r198, %r21, %r53;
	sub.s32 	%r199, %r22, %r182;
	mul.wide.s32 	%rd75, %r194, %r199;
	mul.wide.s32 	%rd76, %r195, %r198;
	sub.s64 	%rd77, %rd75, %rd76;
	mul.lo.s64 	%rd78, %rd71, %rd68;
	mul.lo.s64 	%rd79, %rd74, %rd77;
	and.b64  	%rd81, %rd78, %rd79;
	shr.u64 	%rd82, %rd81, 63;
	cvt.u32.u64 	%r213, %rd82;
$L__BB2_29:
	add.s32 	%r214, %r213, %r214;
$L__BB2_30:
	ld.param.u64 	%rd86, [count_edge_crossings_optimized_param_3];
	cvta.to.global.u64 	%rd83, %rd86;
	mul.wide.s32 	%rd84, %r18, 4;
	add.s64 	%rd85, %rd83, %rd84;
	st.global.u32 	[%rd85], %r214;
$L__BB2_31:
	ret;

}
	// .globl	calculate_delta_crossings
.visible .entry calculate_delta_crossings(
	.param .u64 .ptr .align 1 calculate_delta_crossings_param_0,
	.param .u64 .ptr .align 1 calculate_delta_crossings_param_1,
	.param .u64 .ptr .align 1 calculate_delta_crossings_param_2,
	.param .u64 .ptr .align 1 calculate_delta_crossings_param_3,
	.param .u32 calculate_delta_crossings_param_4,
	.param .u32 calculate_delta_crossings_param_5,
	.param .u32 calculate_delta_crossings_param_6,
	.param .u32 calculate_delta_crossings_param_7,
	.param .u32 calculate_delta_crossings_param_8,
	.param .u32 calculate_delta_crossings_param_9,
	.param .u64 .ptr .align 1 calculate_delta_crossings_param_10,
	.param .u64 .ptr .align 1 calculate_delta_crossings_param_11,
	.param .u32 calculate_delta_crossings_param_12
)
{
	.reg .pred 	%p<33>;
	.reg .b32 	%r<109>;
	.reg .b64 	%rd<78>;

	ld.param.u64 	%rd10, [calculate_delta_crossings_param_0];
	ld.param.u64 	%rd11, [calculate_delta_crossings_param_1];
	ld.param.u64 	%rd12, [calculate_delta_crossings_param_2];
	ld.param.u64 	%rd7, [calculate_delta_crossings_param_3];
	ld.param.u32 	%r49, [calculate_delta_crossings_param_4];
	ld.param.u32 	%r43, [calculate_delta_crossings_param_5];
	ld.param.u32 	%r97, [calculate_delta_crossings_param_6];
	ld.param.u32 	%r98, [calculate_delta_crossings_param_7];
	ld.param.u32 	%r93, [calculate_delta_crossings_param_8];
	ld.param.u32 	%r94, [calculate_delta_crossings_param_9];
	ld.param.u32 	%r48, [calculate_delta_crossings_param_12];
	cvta.to.global.u64 	%rd1, %rd12;
	cvta.to.global.u64 	%rd2, %rd11;
	cvta.to.global.u64 	%rd3, %rd10;
	mov.u32 	%r50, %ctaid.x;
	mov.u32 	%r51, %ntid.x;
	mov.u32 	%r52, %tid.x;
	mad.lo.s32 	%r1, %r50, %r51, %r52;
	setp.ge.s32 	%p1, %r1, %r49;
	@%p1 bra 	$L__BB3_25;
	cvta.to.global.u64 	%rd13, %rd7;
	mul.wide.s32 	%rd14, %r1, 4;
	add.s64 	%rd15, %rd13, %rd14;
	ld.global.u32 	%r2, [%rd15];
	shl.b32 	%r53, %r2, 1;
	mul.wide.s32 	%rd16, %r53, 4;
	add.s64 	%rd17, %rd3, %rd16;
	ld.global.u32 	%r3, [%rd17];
	ld.global.u32 	%r4, [%rd17+4];
	setp.eq.s32 	%p2, %r3, %r43;
	mov.u32 	%r91, %r93;
	mov.u32 	%r92, %r94;
	@%p2 bra 	$L__BB3_3;
	mul.wide.s32 	%rd18, %r3, 4;
	add.s64 	%rd19, %rd2, %rd18;
	ld.global.u32 	%r91, [%rd19];
	add.s64 	%rd20, %rd1, %rd18;
	ld.global.u32 	%r92, [%rd20];
$L__BB3_3:
	setp.eq.s32 	%p3, %r4, %r43;
	@%p3 bra 	$L__BB3_5;
	mul.wide.s32 	%rd21, %r4, 4;
	add.s64 	%rd22, %rd2, %rd21;
	ld.global.u32 	%r93, [%rd22];
	add.s64 	%rd23, %rd1, %rd21;
	ld.global.u32 	%r94, [%rd23];
$L__BB3_5:
	setp.eq.s32 	%p4, %r3, %r43;
	mov.u32 	%r95, %r97;
	mov.u32 	%r96, %r98;
	@%p4 bra 	$L__BB3_7;
	mul.wide.s32 	%rd24, %r3, 4;
	add.s64 	%rd25, %rd2, %rd24;
	ld.global.u32 	%r95, [%rd25];
	add.s64 	%rd26, %rd1, %rd24;
	ld.global.u32 	%r96, [%rd26];
$L__BB3_7:
	setp.eq.s32 	%p5, %r4, %r43;
	@%p5 bra 	$L__BB3_9;
	mul.wide.s32 	%rd27, %r4, 4;
	add.s64 	%rd28, %rd2, %rd27;
	ld.global.u32 	%r97, [%rd28];
	add.s64 	%rd29, %rd1, %rd27;
	ld.global.u32 	%r98, [%rd29];
$L__BB3_9:
	setp.lt.s32 	%p6, %r48, 1;
	mov.b32 	%r105, 0;
	mov.u32 	%r106, %r105;
	@%p6 bra 	$L__BB3_24;
	neg.s32 	%r100, %r48;
	neg.s32 	%r99, %r2;
	add.s64 	%rd77, %rd3, 4;
	mov.b32 	%r106, 0;
	mov.u32 	%r105, %r106;
$L__BB3_11:
	setp.eq.s32 	%p7, %r99, 0;
	@%p7 bra 	$L__BB3_23;
	ld.global.u32 	%r57, [%rd77+-4];
	ld.global.u32 	%r58, [%rd77];
	mul.wide.s32 	%rd30, %r57, 4;
	add.s64 	%rd31, %rd2, %rd30;
	ld.global.u32 	%r27, [%rd31];
	add.s64 	%rd32, %rd1, %rd30;
	ld.global.u32 	%r59, [%rd32];
	mul.wide.s32 	%rd33, %r58, 4;
	add.s64 	%rd34, %rd2, %rd33;
	ld.global.u32 	%r29, [%rd34];
	add.s64 	%rd35, %rd1, %rd33;
	ld.global.u32 	%r30, [%rd35];
	setp.eq.s32 	%p8, %r91, %r27;
	setp.eq.s32 	%p9, %r92, %r59;
	and.pred  	%p10, %p8, %p9;
	mov.b32 	%r103, 0;
	@%p10 bra 	$L__BB3_17;
	setp.eq.s32 	%p11, %r29, %r91;
	setp.eq.s32 	%p12, %r30, %r92;
	and.pred  	%p13, %p11, %p12;
	@%p13 bra 	$L__BB3_17;
	setp.eq.s32 	%p14, %r93, %r27;
	setp.eq.s32 	%p15, %r94, %r59;
	and.pred  	%p16, %p14, %p15;
	@%p16 bra 	$L__BB3_17;
	setp.eq.s32 	%p17, %r93, %r29;
	setp.eq.s32 	%p18, %r94, %r30;
	and.pred  	%p19, %p17, %p18;
	@%p19 bra 	$L__BB3_17;
	sub.s32 	%r63, %r94, %r92;
	sub.s32 	%r64, %r93, %r91;
	sub.s32 	%r65, %r27, %r91;
	sub.s32 	%r66, %r59, %r92;
	mul.wide.s32 	%rd36, %r66, %r64;
	mul.wide.s32 	%rd37, %r65, %r63;
	sub.s64 	%rd38, %rd36, %rd37;
	sub.s32 	%r67, %r29, %r91;
	sub.s32 	%r68, %r30, %r92;
	mul.wide.s32 	%rd39, %r68, %r64;
	mul.wide.s32 	%rd40, %r67, %r63;
	sub.s64 	%rd41, %rd39, %rd40;
	sub.s32 	%r69, %r29, %r27;
	sub.s32 	%r70, %r30, %r59;
	sub.s32 	%r71, %r91, %r27;
	sub.s32 	%r72, %r92, %r59;
	mul.wide.s32 	%rd42, %r69, %r72;
	mul.wide.s32 	%rd43, %r70, %r71;
	sub.s64 	%rd44, %rd42, %rd43;
	sub.s32 	%r73, %r93, %r27;
	sub.s32 	%r74, %r94, %r59;
	mul.wide.s32 	%rd45, %r69, %r74;
	mul.wide.s32 	%rd46, %r70, %r73;
	sub.s64 	%rd47, %rd45, %rd46;
	mul.lo.s64 	%rd48, %rd41, %rd38;
	mul.lo.s64 	%rd49, %rd44, %rd47;
	and.b64  	%rd51, %rd48, %rd49;
	shr.u64 	%rd52, %rd51, 63;
	cvt.u32.u64 	%r103, %rd52;
$L__BB3_17:
	add.s32 	%r105, %r103, %r105;
	setp.eq.s32 	%p20, %r95, %r27;
	setp.eq.s32 	%p21, %r96, %r59;
	and.pred  	%p22, %p20, %p21;
	mov.b32 	%r104, 0;
	@%p22 bra 	$L__BB3_22;
	setp.eq.s32 	%p23, %r29, %r95;
	setp.eq.s32 	%p24, %r30, %r96;
	and.pred  	%p25, %p23, %p24;
	@%p25 bra 	$L__BB3_22;
	setp.eq.s32 	%p26, %r97, %r27;
	setp.eq.s32 	%p27, %r98, %r59;
	and.pred  	%p28, %p26, %p27;
	@%p28 bra 	$L__BB3_22;
	setp.eq.s32 	%p29, %r97, %r29;
	setp.eq.s32 	%p30, %r98, %r30;
	and.pred  	%p31, %p29, %p30;
	@%p31 bra 	$L__BB3_22;
	sub.s32 	%r79, %r98, %r96;
	sub.s32 	%r80, %r97, %r95;
	sub.s32 	%r81, %r27, %r95;
	sub.s32 	%r82, %r59, %r96;
	mul.wide.s32 	%rd53, %r82, %r80;
	mul.wide.s32 	%rd54, %r81, %r79;
	sub.s64 	%rd55, %rd53, %rd54;
	sub.s32 	%r83, %r29, %r95;
	sub.s32 	%r84, %r30, %r96;
	mul.wide.s32 	%rd56, %r84, %r80;
	mul.wide.s32 	%rd57, %r83, %r79;
	sub.s64 	%rd58, %rd56, %rd57;
	sub.s32 	%r85, %r29, %r27;
	sub.s32 	%r86, %r30, %r59;
	sub.s32 	%r87, %r95, %r27;
	sub.s32 	%r88, %r96, %r59;
	mul.wide.s32 	%rd59, %r85, %r88;
	mul.wide.s32 	%rd60, %r86, %r87;
	sub.s64 	%rd61, %rd59, %rd60;
	sub.s32 	%r89, %r97, %r27;
	sub.s32 	%r90, %r98, %r59;
	mul.wide.s32 	%rd62, %r85, %r90;
	mul.wide.s32 	%rd63, %r86, %r89;
	sub.s64 	%rd64, %rd62, %rd63;
	mul.lo.s64 	%rd65, %rd58, %rd55;
	mul.lo.s64 	%rd66, %rd61, %rd64;
	and.b64  	%rd68, %rd65, %rd66;
	shr.u64 	%rd69, %rd68, 63;
	cvt.u32.u64 	%r104, %rd69;
$L__BB3_22:
	add.s32 	%r106, %r104, %r106;
$L__BB3_23:
	add.s32 	%r100, %r100, 1;
	setp.ne.s32 	%p32, %r100, 0;
	add.s32 	%r99, %r99, 1;
	add.s64 	%rd77, %rd77, 8;
	@%p32 bra 	$L__BB3_11;
$L__BB3_24:
	ld.param.u64 	%rd76, [calculate_delta_crossings_param_11];
	ld.param.u64 	%rd75, [calculate_delta_crossings_param_10];
	cvta.to.global.u64 	%rd70, %rd75;
	mul.wide.s32 	%rd71, %r1, 4;
	add.s64 	%rd72, %rd70, %rd71;
	st.global.u32 	[%rd72], %r105;
	cvta.to.global.u64 	%rd73, %rd76;
	add.s64 	%rd74, %rd73, %rd71;
	st.global.u32 	[%rd74], %r106;
$L__BB3_25:
	ret;

}
	// .globl	build_spatial_hash
.visible .entry build_spatial_hash(
	.param .u64 .ptr .align 1 build_spatial_hash_param_0,
	.param .u64 .ptr .align 1 build_spatial_hash_param_1,
	.param .u64 .ptr .align 1 build_spatial_hash_param_2,
	.param .u64 .ptr .align 1 build_spatial_hash_param_3,
	.param .u64 .ptr .align 1 build_spatial_hash_param_4,
	.param .u32 build_spatial_hash_param_5,
	.param .u32 build_spatial_hash_param_6,
	.param .u32 build_spatial_hash_param_7
)
{
	.reg .pred 	%p<11>;
	.reg .b32 	%r<55>;
	.reg .b64 	%rd<19>;

	ld.param.u64 	%rd2, [build_spatial_hash_param_0];
	ld.param.u64 	%rd3, [build_spatial_hash_param_1];
	ld.param.u64 	%rd4, [build_spatial_hash_param_2];
	ld.param.u64 	%rd5, [build_spatial_hash_param_4];
	ld.param.u32 	%r21, [build_spatial_hash_param_5];
	ld.param.u32 	%r22, [build_spatial_hash_param_6];
	ld.param.u32 	%r23, [build_spatial_hash_param_7];
	mov.u32 	%r24, %ctaid.x;
	mov.u32 	%r25, %ntid.x;
	mov.u32 	%r26, %tid.x;
	mad.lo.s32 	%r1, %r24, %r25, %r26;
	setp.ge.s32 	%p1, %r1, %r23;
	@%p1 bra 	$L__BB4_5;
	cvta.to.global.u64 	%rd6, %rd2;
	cvta.to.global.u64 	%rd7, %rd3;
	cvta.to.global.u64 	%rd8, %rd4;
	shl.b32 	%r27, %r1, 1;
	mul.wide.s32 	%rd9, %r27, 4;
	add.s64 	%rd10, %rd6, %rd9;
	ld.global.u32 	%r28, [%rd10];
	ld.global.u32 	%r29, [%rd10+4];
	mul.wide.s32 	%rd11, %r28, 4;
	add.s64 	%rd12, %rd7, %rd11;
	ld.global.u32 	%r30, [%rd12];
	div.s32 	%r53, %r30, %r21;
	add.s64 	%rd13, %rd8, %rd11;
	ld.global.u32 	%r31, [%rd13];
	div.s32 	%r52, %r31, %r21;
	mul.wide.s32 	%rd14, %r29, 4;
	add.s64 	%rd15, %rd7, %rd14;
	ld.global.u32 	%r32, [%rd15];
	div.s32 	%r4, %r32, %r21;
	add.s64 	%rd16, %rd8, %rd14;
	ld.global.u32 	%r33, [%rd16];
	div.s32 	%r5, %r33, %r21;
	sub.s32 	%r34, %r4, %r53;
	abs.s32 	%r6, %r34;
	sub.s32 	%r35, %r5, %r52;
	abs.s32 	%r7, %r35;
	add.s32 	%r8, %r7, %r6;
	setp.lt.s32 	%p2, %r8, 0;
	@%p2 bra 	$L__BB4_5;
	neg.s32 	%r9, %r7;
	cvta.to.global.u64 	%rd1, %rd5;
	sub.s32 	%r54, %r6, %r7;
	setp.gt.s32 	%p3, %r5, %r52;
	selp.b32 	%r11, 1, -1, %p3;
	setp.gt.s32 	%p4, %r4, %r53;
	selp.b32 	%r12, 1, -1, %p4;
	mov.b32 	%r51, 0;
$L__BB4_3:
	mul.lo.s32 	%r37, %r53, 73856093;
	mul.lo.s32 	%r38, %r52, 19349663;
	xor.b32  	%r39, %r38, %r37;
	rem.s32 	%r40, %r39, %r22;
	shr.s32 	%r41, %r40, 31;
	and.b32  	%r42, %r41, %r22;
	add.s32 	%r43, %r42, %r40;
	mul.wide.s32 	%rd17, %r43, 4;
	add.s64 	%rd18, %rd1, %rd17;
	atom.global.add.u32 	%r44, [%rd18], 1;
	setp.eq.s32 	%p5, %r53, %r4;
	setp.eq.s32 	%p6, %r52, %r5;
	and.pred  	%p7, %p5, %p6;
	@%p7 bra 	$L__BB4_5;
	shl.b32 	%r45, %r54, 1;
	setp.gt.s32 	%p8, %r45, %r9;
	selp.b32 	%r46, %r7, 0, %p8;
	sub.s32 	%r47, %r54, %r46;
	selp.b32 	%r48, %r12, 0, %p8;
	add.s32 	%r53, %r48, %r53;
	setp.lt.s32 	%p9, %r45, %r6;
	selp.b32 	%r49, %r6, 0, %p9;
	add.s32 	%r54, %r47, %r49;
	selp.b32 	%r50, %r11, 0, %p9;
	add.s32 	%r52, %r50, %r52;
	add.s32 	%r20, %r51, 1;
	setp.ne.s32 	%p10, %r51, %r8;
	mov.u32 	%r51, %r20;
	@%p10 bra 	$L__BB4_3;
$L__BB4_5:
	ret;

}


// ===== COMPILED SASS (sm_100) =====

	.target	sm_100

	.elftype	@"ET_EXEC"


//--------------------- .note.nv.tkinfo           --------------------------
	.section	.note.nv.tkinfo,"",@"SHT_NOTE"
	.sectionflags	@"SHF_NOTE_NV_TKINFO"
	.tkinfo
        /*0018*/ 	.word	0x00000002
        /*0030*/ 	.string	""
        /*0030*/ 	.string	"ptxas"
        /*0030*/ 	.string	"Cuda compilation tools, release 13.0, V13.0.88"
        /*0030*/ 	.string	"Build cuda_13.0.r13.0/compiler.36424714_0"
        /*0030*/ 	.string	"-arch sm_100 -m 64 "



//--------------------- .note.nv.cuinfo           --------------------------
	.section	.note.nv.cuinfo,"",@"SHT_NOTE"
	.sectionflags	@"SHF_NOTE_NV_CUINFO"
        /*0018*/ 	.short	0x0002
        /*001a*/ 	.short	0x0064
        /*001c*/ 	.short	0x0082
	.zero		2


//--------------------- .nv.info                  --------------------------
	.section	.nv.info,"",@"SHT_CUDA_INFO"
	.align	4


	//----- nvinfo : EIATTR_REGCOUNT
	.align		4
        /*0000*/ 	.byte	0x04, 0x2f
        /*0002*/ 	.short	(.L_1 - .L_0)
	.align		4
.L_0:
        /*0004*/ 	.word	index@(segments_intersect_batch)
        /*0008*/ 	.word	0x00000017


	//----- nvinfo : EIATTR_FRAME_SIZE
	.align		4
.L_1:
        /*000c*/ 	.byte	0x04, 0x11
        /*000e*/ 	.short	(.L_3 - .L_2)
	.align		4
.L_2:
        /*0010*/ 	.word	index@(segments_intersect_batch)
        /*0014*/ 	.word	0x00000000


	//----- nvinfo : EIATTR_REGCOUNT
	.align		4
.L_3:
        /*0018*/ 	.byte	0x04, 0x2f
        /*001a*/ 	.short	(.L_5 - .L_4)
	.align		4
.L_4:
        /*001c*/ 	.word	index@(count_edge_crossings)
        /*0020*/ 	.word	0x00000024


	//----- nvinfo : EIATTR_FRAME_SIZE
	.align		4
.L_5:
        /*0024*/ 	.byte	0x04, 0x11
        /*0026*/ 	.short	(.L_7 - .L_6)
	.align		4
.L_6:
        /*0028*/ 	.word	index@(count_edge_crossings)
        /*002c*/ 	.word	0x00000000


	//----- nvinfo : EIATTR_REGCOUNT
	.align		4
.L_7:
        /*0030*/ 	.byte	0x04, 0x2f
        /*0032*/ 	.short	(.L_9 - .L_8)
	.align		4
.L_8:
        /*0034*/ 	.word	index@(count_edge_crossings_optimized)
        /*0038*/ 	.word	0x00000020


	//----- nvinfo : EIATTR_FRAME_SIZE
	.align		4
.L_9:
        /*003c*/ 	.byte	0x04, 0x11
        /*003e*/ 	.short	(.L_11 - .L_10)
	.align		4
.L_10:
        /*0040*/ 	.word	index@(count_edge_crossings_optimized)
        /*0044*/ 	.word	0x00000000


	//----- nvinfo : EIATTR_REGCOUNT
	.align		4
.L_11:
        /*0048*/ 	.byte	0x04, 0x2f
        /*004a*/ 	.short	(.L_13 - .L_12)
	.align		4
.L_12:
        /*004c*/ 	.word	index@(calculate_delta_crossings)
        /*0050*/ 	.word	0x0000001e


	//----- nvinfo : EIATTR_FRAME_SIZE
	.align		4
.L_13:
        /*0054*/ 	.byte	0x04, 0x11
        /*0056*/ 	.short	(.L_15 - .L_14)
	.align		4
.L_14:
        /*0058*/ 	.word	index@(calculate_delta_crossings)
        /*005c*/ 	.word	0x00000000


	//----- nvinfo : EIATTR_REGCOUNT
	.align		4
.L_15:
        /*0060*/ 	.byte	0x04, 0x2f
        /*0062*/ 	.short	(.L_17 - .L_16)
	.align		4
.L_16:
        /*0064*/ 	.word	index@(build_spatial_hash)
        /*0068*/ 	.word	0x0000001b


	//----- nvinfo : EIATTR_FRAME_SIZE
	.align		4
.L_17:
        /*006c*/ 	.byte	0x04, 0x11
        /*006e*/ 	.short	(.L_19 - .L_18)
	.align		4
.L_18:
        /*0070*/ 	.word	index@(build_spatial_hash)
        /*0074*/ 	.word	0x00000000


	//----- nvinfo : EIATTR_MIN_STACK_SIZE
	.align		4
.L_19:
        /*0078*/ 	.byte	0x04, 0x12
        /*007a*/ 	.short	(.L_21 - .L_20)
	.align		4
.L_20:
        /*007c*/ 	.word	index@(build_spatial_hash)
        /*0080*/ 	.word	0x00000000


	//----- nvinfo : EIATTR_MIN_STACK_SIZE
	.align		4
.L_21:
        /*0084*/ 	.byte	0x04, 0x12
        /*0086*/ 	.short	(.L_23 - .L_22)
	.align		4
.L_22:
        /*0088*/ 	.word	index@(calculate_delta_crossings)
        /*008c*/ 	.word	0x00000000


	//----- nvinfo : EIATTR_MIN_STACK_SIZE
	.align		4
.L_23:
        /*0090*/ 	.byte	0x04, 0x12
        /*0092*/ 	.short	(.L_25 - .L_24)
	.align		4
.L_24:
        /*0094*/ 	.word	index@(count_edge_crossings_optimized)
        /*0098*/ 	.word	0x00000000


	//----- nvinfo : EIATTR_MIN_STACK_SIZE
	.align		4
.L_25:
        /*009c*/ 	.byte	0x04, 0x12
        /*009e*/ 	.short	(.L_27 - .L_26)
	.align		4
.L_26:
        /*00a0*/ 	.word	index@(count_edge_crossings)
        /*00a4*/ 	.word	0x00000000


	//----- nvinfo : EIATTR_MIN_STACK_SIZE
	.align		4
.L_27:
        /*00a8*/ 	.byte	0x04, 0x12
        /*00aa*/ 	.short	(.L_29 - .L_28)
	.align		4
.L_28:
        /*00ac*/ 	.word	index@(segments_intersect_batch)
        /*00b0*/ 	.word	0x00000000
.L_29:


//--------------------- .nv.compat                --------------------------
	.section	.nv.compat,"",@"SHT_CUDA_COMPAT_INFO"
	.align	4
        /*0000*/ 	.byte	0x02, 0x09, 0x00, 0x00, 0x02, 0x02, 0x01, 0x00, 0x02, 0x05, 0x05, 0x00, 0x03, 0x07, 0x01, 0x01
        /*0010*/ 	.byte	0x02, 0x03, 0x00, 0x00, 0x02, 0x06, 0x01, 0x00, 0x04, 0x0b, 0x08, 0x00, 0x09, 0x00, 0x00, 0x00
        /*0020*/ 	.byte	0x00, 0x00, 0x00, 0x00


//--------------------- .nv.info.build_spatial_hash --------------------------
	.section	.nv.info.build_spatial_hash,"",@"SHT_CUDA_INFO"
	.sectionflags	@""
	.align	4


	//----- nvinfo : EIATTR_CUDA_API_VERSION
	.align		4
        /*0000*/ 	.byte	0x04, 0x37
        /*0002*/ 	.short	(.L_31 - .L_30)
.L_30:
        /*0004*/ 	.word	0x00000082


	//----- nvinfo : EIATTR_KPARAM_INFO
	.align		4
.L_31:
        /*0008*/ 	.byte	0x04, 0x17
        /*000a*/ 	.short	(.L_33 - .L_32)
.L_32:
        /*000c*/ 	.word	0x00000000
        /*0010*/ 	.short	0x0007
        /*0012*/ 	.short	0x0030
        /*0014*/ 	.byte	0x00, 0xf0, 0x11, 0x00


	//----- nvinfo : EIATTR_KPARAM_INFO
	.align		4
.L_33:
        /*0018*/ 	.byte	0x04, 0x17
        /*001a*/ 	.short	(.L_35 - .L_34)
.L_34:
        /*001c*/ 	.word	0x00000000
        /*0020*/ 	.short	0x0006
        /*0022*/ 	.short	0x002c
        /*0024*/ 	.byte	0x00, 0xf0, 0x11, 0x00


	//----- nvinfo : EIATTR_KPARAM_INFO
	.align		4
.L_35:
        /*0028*/ 	.byte	0x04, 0x17
        /*002a*/ 	.short	(.L_37 - .L_36)
.L_36:
        /*002c*/ 	.word	0x00000000
        /*0030*/ 	.short	0x0005
        /*0032*/ 	.short	0x0028
        /*0034*/ 	.byte	0x00, 0xf0, 0x11, 0x00


	//----- nvinfo : EIATTR_KPARAM_INFO
	.align		4
.L_37:
        /*0038*/ 	.byte	0x04, 0x17
        /*003a*/ 	.short	(.L_39 - .L_38)
.L_38:
        /*003c*/ 	.word	0x00000000
        /*0040*/ 	.short	0x0004
        /*0042*/ 	.short	0x0020
        /*0044*/ 	.byte	0x00, 0xf5, 0x21, 0x00


	//----- nvinfo : EIATTR_KPARAM_INFO
	.align		4
.L_39:
        /*0048*/ 	.byte	0x04, 0x17
        /*004a*/ 	.short	(.L_41 - .L_40)
.L_40:
        /*004c*/ 	.word	0x00000000
        /*0050*/ 	.short	0x0003
        /*0052*/ 	.short	0x0018
        /*0054*/ 	.byte	0x00, 0xf5, 0x21, 0x00


	//----- nvinfo : EIATTR_KPARAM_INFO
	.align		4
.L_41:
        /*0058*/ 	.byte	0x04, 0x17
        /*005a*/ 	.short	(.L_43 - .L_42)
.L_42:
        /*005c*/ 	.word	0x00000000
        /*0060*/ 	.short	0x0002
        /*0062*/ 	.short	0x0010
        /*0064*/ 	.byte	0x00, 0xf5, 0x21, 0x00


	//----- nvinfo : EIATTR_KPARAM_INFO
	.align		4
.L_43:
        /*0068*/ 	.byte	0x04, 0x17
        /*006a*/ 	.short	(.L_45 - .L_44)
.L_44:
        /*006c*/ 	.word	0x00000000
        /*0070*/ 	.short	0x0001
        /*0072*/ 	.short	0x0008
        /*0074*/ 	.byte	0x00, 0xf5, 0x21, 0x00


	//----- nvinfo : EIATTR_KPARAM_INFO
	.align		4
.L_45:
        /*0078*/ 	.byte	0x04, 0x17
        /*007a*/ 	.short	(.L_47 - .L_46)
.L_46:
        /*007c*/ 	.word	0x00000000
        /*0080*/ 	.short	0x0000
        /*0082*/ 	.short	0x0000
        /*0084*/ 	.byte	0x00, 0xf5, 0x21, 0x00


	//----- nvinfo : EIATTR_SPARSE_MMA_MASK
	.align		4
.L_47:
        /*0088*/ 	.byte	0x03, 0x50
        /*008a*/ 	.short	0x0000


	//----- nvinfo : EIATTR_MAXREG_COUNT
	.align		4
        /*008c*/ 	.byte	0x03, 0x1b
        /*008e*/ 	.short	0x00ff


	//----- nvinfo : EIATTR_MERCURY_ISA_VERSION
	.align		4
        /*0090*/ 	.byte	0x03, 0x5f
        /*0092*/ 	.short	0x0101


	//----- nvinfo : EIATTR_VRC_CTA_INIT_COUNT
	.align		4
        /*0094*/ 	.byte	0x02, 0x4a
	.zero		1
	.zero		1


	//----- nvinfo : EIATTR_EXIT_INSTR_OFFSETS
	.align		4
        /*0098*/ 	.byte	0x04, 0x1c
        /*009a*/ 	.short	(.L_49 - .L_48)


	//   ....[0]....
.L_48:
        /*009c*/ 	.word	0x00000070


	//   ....[1]....
        /*00a0*/ 	.word	0x00000600


	//   ....[2]....
        /*00a4*/ 	.word	0x000008c0


	//   ....[3]....
        /*00a8*/ 	.word	0x000009d0


	//----- nvinfo : EIATTR_CRS_STACK_SIZE
	.align		4
.L_49:
        /*00ac*/ 	.byte	0x04, 0x1e
        /*00ae*/ 	.short	(.L_51 - .L_50)
.L_50:
        /*00b0*/ 	.word	0x00000000


	//----- nvinfo : EIATTR_CBANK_PARAM_SIZE
	.align		4
.L_51:
        /*00b4*/ 	.byte	0x03, 0x19
        /*00b6*/ 	.short	0x0034


	//----- nvinfo : EIATTR_PARAM_CBANK
	.align		4
        /*00b8*/ 	.byte	0x04, 0x0a
        /*00ba*/ 	.short	(.L_53 - .L_52)
	.align		4
.L_52:
        /*00bc*/ 	.word	index@(.nv.constant0.build_spatial_hash)
        /*00c0*/ 	.short	0x0380
        /*00c2*/ 	.short	0x0034


	//----- nvinfo : EIATTR_SW_WAR
	.align		4
.L_53:
        /*00c4*/ 	.byte	0x04, 0x36
        /*00c6*/ 	.short	(.L_55 - .L_54)
.L_54:
        /*00c8*/ 	.word	0x00000008
.L_55:


//--------------------- .nv.info.calculate_delta_crossings --------------------------
	.section	.nv.info.calculate_delta_crossings,"",@"SHT_CUDA_INFO"
	.sectionflags	@""
	.align	4


	//----- nvinfo : EIATTR_CUDA_API_VERSION
	.align		4
        /*0000*/ 	.byte	0x04, 0x37
        /*0002*/ 	.short	(.L_57 - .L_56)
.L_56:
        /*0004*/ 	.word	0x00000082


	//----- nvinfo : EIATTR_KPARAM_INFO
	.align		4
.L_57:
        /*0008*/ 	.byte	0x04, 0x17
        /*000a*/ 	.short	(.L_59 - .L_58)
.L_58:
        /*000c*/ 	.word	0x00000000
        /*0010*/ 	.short	0x000c
        /*0012*/ 	.short	0x0048
        /*0014*/ 	.byte	0x00, 0xf0, 0x11, 0x00


	//----- nvinfo : EIATTR_KPARAM_INFO
	.align		4
.L_59:
        /*0018*/ 	.byte	0x04, 0x17
        /*001a*/ 	.short	(.L_61 - .L_60)
.L_60:
        /*001c*/ 	.word	0x00000000
        /*0020*/ 	.short	0x000b
        /*0022*/ 	.short	0x0040
        /*0024*/ 	.byte	0x00, 0xf5, 0x21, 0x00


	//----- nvinfo : EIATTR_KPARAM_INFO
	.align		4
.L_61:
        /*0028*/ 	.byte	0x04, 0x17
        /*002a*/ 	.short	(.L_63 - .L_62)
.L_62:
        /*002c*/ 	.word	0x00000000
        /*0030*/ 	.short	0x000a
        /*0032*/ 	.short	0x0038
        /*0034*/ 	.byte	0x00, 0xf5, 0x21, 0x00


	//----- nvinfo : EIATTR_KPARAM_INFO
	.align		4
.L_63:
        /*0038*/ 	.byte	0x04, 0x17
        /*003a*/ 	.short	(.L_65 - .L_64)
.L_64:
        /*003c*/ 	.word	0x00000000
        /*0040*/ 	.short	0x0009
        /*0042*/ 	.short	0x0034
        /*0044*/ 	.byte	0x00, 0xf0, 0x11, 0x00


	//----- nvinfo : EIATTR_KPARAM_INFO
	.align		4
.L_65:
        /*0048*/ 	.byte	0x04, 0x17
        /*004a*/ 	.short	(.L_67 - .L_66)
.L_66:
        /*004c*/ 	.word	0x00000000
        /*0050*/ 	.short	0x0008
        /*0052*/ 	.short	0x0030
        /*0054*/ 	.byte	0x00, 0xf0, 0x11, 0x00


	//----- nvinfo : EIATTR_KPARAM_INFO
	.align		4
.L_67:
        /*0058*/ 	.byte	0x04, 0x17
        /*005a*/ 	.short	(.L_69 - .L_68)
.L_68:
        /*005c*/ 	.word	0x00000000
        /*0060*/ 	.short	0x0007
        /*0062*/ 	.short	0x002c
        /*0064*/ 	.byte	0x00, 0xf0, 0x11, 0x00


	//----- nvinfo : EIATTR_KPARAM_INFO
	.align		4
.L_69:
        /*0068*/ 	.byte	0x04, 0x17
        /*006a*/ 	.short	(.L_71 - .L_70)
.L_70:
        /*006c*/ 	.word	0x00000000
        /*0070*/ 	.short	0x0006
        /*0072*/ 	.short	0x0028
        /*0074*/ 	.byte	0x00, 0xf0, 0x11, 0x00


	//----- nvinfo : EIATTR_KPARAM_INFO
	.align		4
.L_71:
        /*0078*/ 	.byte	0x04, 0x17
        /*007a*/ 	.short	(.L_73 - .L_72)
.L_72:
        /*007c*/ 	.word	0x00000000
        /*0080*/ 	.short	0x0005
        /*0082*/ 	.short	0x0024
        /*0084*/ 	.byte	0x00, 0xf0, 0x11, 0x00


	//----- nvinfo : EIATTR_KPARAM_INFO
	.align		4
.L_73:
        /*0088*/ 	.byte	0x04, 0x17
        /*008a*/ 	.short	(.L_75 - .L_74)
.L_74:
        /*008c*/ 	.word	0x00000000
        /*0090*/ 	.short	0x0004
        /*0092*/ 	.short	0x0020
        /*0094*/ 	.byte	0x00, 0xf0, 0x11, 0x00


	//----- nvinfo : EIATTR_KPARAM_INFO
	.align		4
.L_75:
        /*0098*/ 	.byte	0x04, 0x17
        /*009a*/ 	.short	(.L_77 - .L_76)
.L_76:
        /*009c*/ 	.word	0x00000000
        /*00a0*/ 	.short	0x0003
        /*00a2*/ 	.short	0x0018
        /*00a4*/ 	.byte	0x00, 0xf5, 0x21, 0x00


	//----- nvinfo : EIATTR_KPARAM_INFO
	.align		4
.L_77:
        /*00a8*/ 	.byte	0x04, 0x17
        /*00aa*/ 	.short	(.L_79 - .L_78)
.L_78:
        /*00ac*/ 	.word	0x00000000
        /*00b0*/ 	.short	0x0002
        /*00b2*/ 	.short	0x0010
        /*00b4*/ 	.byte	0x00, 0xf5, 0x21, 0x00


	//----- nvinfo : EIATTR_KPARAM_INFO
	.align		4
.L_79:
        /*00b8*/ 	.byte	0x04, 0x17
        /*00ba*/ 	.short	(.L_81 - .L_80)
.L_80:
        /*00bc*/ 	.word	0x00000000
        /*00c0*/ 	.short	0x0001
        /*00c2*/ 	.short	0x0008
        /*00c4*/ 	.byte	0x00, 0xf5, 0x21, 0x00


	//----- nvinfo : EIATTR_KPARAM_INFO
	.align		4
.L_81:
        /*00c8*/ 	.byte	0x04, 0x17
        /*00ca*/ 	.short	(.L_83 - .L_82)
.L_82:
        /*00cc*/ 	.word	0x00000000
        /*00d0*/ 	.short	0x0000
        /*00d2*/ 	.short	0x0000
        /*00d4*/ 	.byte	0x00, 0xf5, 0x21, 0x00


	//----- nvinfo : EIATTR_SPARSE_MMA_MASK
	.align		4
.L_83:
        /*00d8*/ 	.byte	0x03, 0x50
        /*00da*/ 	.short	0x0000


	//----- nvinfo : EIATTR_MAXREG_COUNT
	.align		4
        /*00dc*/ 	.byte	0x03, 0x1b
        /*00de*/ 	.short	0x00ff


	//----- nvinfo : EIATTR_MERCURY_ISA_VERSION
	.align		4
        /*00e0*/ 	.byte	0x03, 0x5f
        /*00e2*/ 	.short	0x0101


	//----- nvinfo : EIATTR_VRC_CTA_INIT_COUNT
	.align		4
        /*00e4*/ 	.byte	0x02, 0x4a
	.zero		1
	.zero		1


	//----- nvinfo : EIATTR_EXIT_INSTR_OFFSETS
	.align		4
        /*00e8*/ 	.byte	0x04, 0x1c
        /*00ea*/ 	.short	(.L_85 - .L_84)


	//   ....[0]....
.L_84:
        /*00ec*/ 	.word	0x00000070


	//   ....[1]....
        /*00f0*/ 	.word	0x00000ba0


	//----- nvinfo : EIATTR_CRS_STACK_SIZE
	.align		4
.L_85:
        /*00f4*/ 	.byte	0x04, 0x1e
        /*00f6*/ 	.short	(.L_87 - .L_86)
.L_86:
        /*00f8*/ 	.word	0x00000000


	//----- nvinfo : EIATTR_CBANK_PARAM_SIZE
	.align		4
.L_87:
        /*00fc*/ 	.byte	0x03, 0x19
        /*00fe*/ 	.short	0x004c


	//----- nvinfo : EIATTR_PARAM_CBANK
	.align		4
        /*0100*/ 	.byte	0x04, 0x0a
        /*0102*/ 	.short	(.L_89 - .L_88)
	.align		4
.L_88:
        /*0104*/ 	.word	index@(.nv.constant0.calculate_delta_crossings)
        /*0108*/ 	.short	0x0380
        /*010a*/ 	.short	0x004c


	//----- nvinfo : EIATTR_SW_WAR
	.align		4
.L_89:
        /*010c*/ 	.byte	0x04, 0x36
        /*010e*/ 	.short	(.L_91 - .L_90)
.L_90:
        /*0110*/ 	.word	0x00000008
.L_91:


//--------------------- .nv.info.count_edge_crossings_optimized --------------------------
	.section	.nv.info.count_edge_crossings_optimized,"",@"SHT_CUDA_INFO"
	.sectionflags	@""
	.align	4


	//----- nvinfo : EIATTR_CUDA_API_VERSION
	.align		4
        /*0000*/ 	.byte	0x04, 0x37
        /*0002*/ 	.short	(.L_93 - .L_92)
.L_92:
        /*0004*/ 	.word	0x00000082


	//----- nvinfo : EIATTR_KPARAM_INFO
	.align		4
.L_93:
        /*0008*/ 	.byte	0x04, 0x17
        /*000a*/ 	.short	(.L_95 - .L_94)
.L_94:
        /*000c*/ 	.word	0x00000000
        /*0010*/ 	.short	0x0005
        /*0012*/ 	.short	0x0024
        /*0014*/ 	.byte	0x00, 0xf0, 0x11, 0x00


	//----- nvinfo : EIATTR_KPARAM_INFO
	.align		4
.L_95:
        /*0018*/ 	.byte	0x04, 0x17
        /*001a*/ 	.short	(.L_97 - .L_96)
.L_96:
        /*001c*/ 	.word	0x00000000
        /*0020*/ 	.short	0x0004
        /*0022*/ 	.short	0x0020
        /*0024*/ 	.byte	0x00, 0xf0, 0x11, 0x00


	//----- nvinfo : EIATTR_KPARAM_INFO
	.align		4
.L_97:
        /*0028*/ 	.byte	0x04, 0x17
        /*002a*/ 	.short	(.L_99 - .L_98)
.L_98:
        /*002c*/ 	.word	0x00000000
        /*0030*/ 	.short	0x0003
        /*0032*/ 	.short	0x0018
        /*0034*/ 	.byte	0x00, 0xf5, 0x21, 0x00


	//----- nvinfo : EIATTR_KPARAM_INFO
	.align		4
.L_99:
        /*0038*/ 	.byte	0x04, 0x17
        /*003a*/ 	.short	(.L_101 - .L_100)
.L_100:
        /*003c*/ 	.word	0x00000000
        /*0040*/ 	.short	0x0002
        /*0042*/ 	.short	0x0010
        /*0044*/ 	.byte	0x00, 0xf5, 0x21, 0x00


	//----- nvinfo : EIATTR_KPARAM_INFO
	.align		4
.L_101:
        /*0048*/ 	.byte	0x04, 0x17
        /*004a*/ 	.short	(.L_103 - .L_102)
.L_102:
        /*004c*/ 	.word	0x00000000
        /*0050*/ 	.short	0x0001
        /*0052*/ 	.short	0x0008
        /*0054*/ 	.byte	0x00, 0xf5, 0x21, 0x00


	//----- nvinfo : EIATTR_KPARAM_INFO
	.align		4
.L_103:
        /*0058*/ 	.byte	0x04, 0x17
        /*005a*/ 	.short	(.L_105 - .L_104)
.L_104:
        /*005c*/ 	.word	0x00000000
        /*0060*/ 	.short	0x0000
        /*0062*/ 	.short	0x0000
        /*0064*/ 	.byte	0x00, 0xf5, 0x21, 0x00


	//----- nvinfo : EIATTR_SPARSE_MMA_MASK
	.align		4
.L_105:
        /*0068*/ 	.byte	0x03, 0x50
        /*006a*/ 	.short	0x0000


	//----- nvinfo : EIATTR_MAXREG_COUNT
	.align		4
        /*006c*/ 	.byte	0x03, 0x1b
        /*006e*/ 	.short	0x00ff


	//----- nvinfo : EIATTR_NUM_BARRIERS
	.align		4
        /*0070*/ 	.byte	0x02, 0x4c
        /*0072*/ 	.byte	0x01
	.zero		1


	//----- nvinfo : EIATTR_MERCURY_ISA_VERSION
	.align		4
        /*0074*/ 	.byte	0x03, 0x5f
        /*0076*/ 	.short	0x0101


	//----- nvinfo : EIATTR_VRC_CTA_INIT_COUNT
	.align		4
        /*0078*/ 	.byte	0x02, 0x4a
	.zero		1
	.zero		1


	//----- nvinfo : EIATTR_EXIT_INSTR_OFFSETS
	.align		4
        /*007c*/ 	.byte	0x04, 0x1c
        /*007e*/ 	.short	(.L_107 - .L_106)


	//   ....[0]....
.L_106:
        /*0080*/ 	.word	0x00000710


	//   ....[1]....
        /*0084*/ 	.word	0x000014b0


	//----- nvinfo : EIATTR_CRS_STACK_SIZE
	.align		4
.L_107:
        /*0088*/ 	.byte	0x04, 0x1e
        /*008a*/ 	.short	(.L_109 - .L_108)
.L_108:
        /*008c*/ 	.word	0x00000000


	//----- nvinfo : EIATTR_CBANK_PARAM_SIZE
	.align		4
.L_109:
        /*0090*/ 	.byte	0x03, 0x19
        /*0092*/ 	.short	0x0028


	//----- nvinfo : EIATTR_PARAM_CBANK
	.align		4
        /*0094*/ 	.byte	0x04, 0x0a
        /*0096*/ 	.short	(.L_111 - .L_110)
	.align		4
.L_110:
        /*0098*/ 	.word	index@(.nv.constant0.count_edge_crossings_optimized)
        /*009c*/ 	.short	0x0380
        /*009e*/ 	.short	0x0028


	//----- nvinfo : EIATTR_SW_WAR
	.align		4
.L_111:
        /*00a0*/ 	.byte	0x04, 0x36
        /*00a2*/ 	.short	(.L_113 - .L_112)
.L_112:
        /*00a4*/ 	.word	0x00000008
.L_113:


//--------------------- .nv.info.count_edge_crossings --------------------------
	.section	.nv.info.count_edge_crossings,"",@"SHT_CUDA_INFO"
	.sectionflags	@""
	.align	4


	//----- nvinfo : EIATTR_CUDA_API_VERSION
	.align		4
        /*0000*/ 	.byte	0x04, 0x37
        /*0002*/ 	.short	(.L_115 - .L_114)
.L_114:
        /*0004*/ 	.word	0x00000082


	//----- nvinfo : EIATTR_KPARAM_INFO
	.align		4
.L_115:
        /*0008*/ 	.byte	0x04, 0x17
        /*000a*/ 	.short	(.L_117 - .L_116)
.L_116:
        /*000c*/ 	.word	0x00000000
        /*0010*/ 	.short	0x0004
        /*0012*/ 	.short	0x0020
        /*0014*/ 	.byte	0x00, 0xf0, 0x11, 0x00


	//----- nvinfo : EIATTR_KPARAM_INFO
	.align		4
.L_117:
        /*0018*/ 	.byte	0x04, 0x17
        /*001a*/ 	.short	(.L_119 - .L_118)
.L_118:
        /*001c*/ 	.word	0x00000000
        /*0020*/ 	.short	0x0003
        /*0022*/ 	.short	0x0018
        /*0024*/ 	.byte	0x00, 0xf5, 0x21, 0x00


	//----- nvinfo : EIATTR_KPARAM_INFO
	.align		4
.L_119:
        /*0028*/ 	.byte	0x04, 0x17
        /*002a*/ 	.short	(.L_121 - .L_120)
.L_120:
        /*002c*/ 	.word	0x00000000
        /*0030*/ 	.short	0x0002
        /*0032*/ 	.short	0x0010
        /*0034*/ 	.byte	0x00, 0xf5, 0x21, 0x00


	//----- nvinfo : EIATTR_KPARAM_INFO
	.align		4
.L_121:
        /*0038*/ 	.byte	0x04, 0x17
        /*003a*/ 	.short	(.L_123 - .L_122)
.L_122:
        /*003c*/ 	.word	0x00000000
        /*0040*/ 	.short	0x0001
        /*0042*/ 	.short	0x0008
        /*0044*/ 	.byte	0x00, 0xf5, 0x21, 0x00


	//----- nvinfo : EIATTR_KPARAM_INFO
	.align		4
.L_123:
        /*0048*/ 	.byte	0x04, 0x17
        /*004a*/ 	.short	(.L_125 - .L_124)
.L_124:
        /*004c*/ 	.word	0x00000000
        /*0050*/ 	.short	0x0000
        /*0052*/ 	.short	0x0000
        /*0054*/ 	.byte	0x00, 0xf5, 0x21, 0x00


	//----- nvinfo : EIATTR_SPARSE_MMA_MASK
	.align		4
.L_125:
        /*0058*/ 	.byte	0x03, 0x50
        /*005a*/ 	.short	0x0000


	//----- nvinfo : EIATTR_MAXREG_COUNT
	.align		4
        /*005c*/ 	.byte	0x03, 0x1b
        /*005e*/ 	.short	0x00ff


	//----- nvinfo : EIATTR_MERCURY_ISA_VERSION
	.align		4
        /*0060*/ 	.byte	0x03, 0x5f
        /*0062*/ 	.short	0x0101


	//----- nvinfo : EIATTR_VRC_CTA_INIT_COUNT
	.align		4
        /*0064*/ 	.byte	0x02, 0x4a
	.zero		1
	.zero		1


	//----- nvinfo : EIATTR_EXIT_INSTR_OFFSETS
	.align		4
        /*0068*/ 	.byte	0x04, 0x1c
        /*006a*/ 	.short	(.L_127 - .L_126)


	//   ....[0]....
.L_126:
        /*006c*/ 	.word	0x00000080


	//   ....[1]....
        /*0070*/ 	.word	0x00000ed0


	//----- nvinfo : EIATTR_CRS_STACK_SIZE
	.align		4
.L_127:
        /*0074*/ 	.byte	0x04, 0x1e
        /*0076*/ 	.short	(.L_129 - .L_128)
.L_128:
        /*0078*/ 	.word	0x00000000


	//----- nvinfo : EIATTR_CBANK_PARAM_SIZE
	.align		4
.L_129:
        /*007c*/ 	.byte	0x03, 0x19
        /*007e*/ 	.short	0x0024


	//----- nvinfo : EIATTR_PARAM_CBANK
	.align		4
        /*0080*/ 	.byte	0x04, 0x0a
        /*0082*/ 	.short	(.L_131 - .L_130)
	.align		4
.L_130:
        /*0084*/ 	.word	index@(.nv.constant0.count_edge_crossings)
        /*0088*/ 	.short	0x0380
        /*008a*/ 	.short	0x0024


	//----- nvinfo : EIATTR_SW_WAR
	.align		4
.L_131:
        /*008c*/ 	.byte	0x04, 0x36
        /*008e*/ 	.short	(.L_133 - .L_132)
.L_132:
        /*0090*/ 	.word	0x00000008
.L_133:


//--------------------- .nv.info.segments_intersect_batch --------------------------
	.section	.nv.info.segments_intersect_batch,"",@"SHT_CUDA_INFO"
	.sectionflags	@""
	.align	4


	//----- nvinfo : EIATTR_CUDA_API_VERSION
	.align		4
        /*0000*/ 	.byte	0x04, 0x37
        /*0002*/ 	.short	(.L_135 - .L_134)
.L_134:
        /*0004*/ 	.word	0x00000082


	//----- nvinfo : EIATTR_KPARAM_INFO
	.align		4
.L_135:
        /*0008*/ 	.byte	0x04, 0x17
        /*000a*/ 	.short	(.L_137 - .L_136)
.L_136:
        /*000c*/ 	.word	0x00000000
        /*0010*/ 	.short	0x0009
        /*0012*/ 	.short	0x0048
        /*0014*/ 	.byte	0x00, 0xf0, 0x11, 0x00


	//----- nvinfo : EIATTR_KPARAM_INFO
	.align		4
.L_137:
        /*0018*/ 	.byte	0x04, 0x17
        /*001a*/ 	.short	(.L_139 - .L_138)
.L_138:
        /*001c*/ 	.word	0x00000000
        /*0020*/ 	.short	0x0008
        /*0022*/ 	.short	0x0040
        /*0024*/ 	.byte	0x00, 0xf5, 0x21, 0x00


	//----- nvinfo : EIATTR_KPARAM_INFO
	.align		4
.L_139:
        /*0028*/ 	.byte	0x04, 0x17
        /*002a*/ 	.short	(.L_141 - .L_140)
.L_140:
        /*002c*/ 	.word	0x00000000
        /*0030*/ 	.short	0x0007
        /*0032*/ 	.short	0x0038
        /*0034*/ 	.byte	0x00, 0xf5, 0x21, 0x00


	//----- nvinfo : EIATTR_KPARAM_INFO
	.align		4
.L_141:
        /*0038*/ 	.byte	0x04, 0x17
        /*003a*/ 	.short	(.L_143 - .L_142)
.L_142:
        /*003c*/ 	.word	0x00000000
        /*0040*/ 	.short	0x0006
        /*0042*/ 	.short	0x0030
        /*0044*/ 	.byte	0x00, 0xf5, 0x21, 0x00


	//----- nvinfo : EIATTR_KPARAM_INFO
	.align		4
.L_143:
        /*0048*/ 	.byte	0x04, 0x17
        /*004a*/ 	.short	(.L_145 - .L_144)
.L_144:
        /*004c*/ 	.word	0x00000000
        /*0050*/ 	.short	0x0005
        /*0052*/ 	.short	0x0028
        /*0054*/ 	.byte	0x00, 0xf5, 0x21, 0x00


	//----- nvinfo : EIATTR_KPARAM_INFO
	.align		4
.L_145:
        /*0058*/ 	.byte	0x04, 0x17
        /*005a*/ 	.short	(.L_147 - .L_146)
.L_146:
        /*005c*/ 	.word	0x00000000
        /*0060*/ 	.short	0x0004
        /*0062*/ 	.short	0x0020
        /*0064*/ 	.byte	0x00, 0xf5, 0x21, 0x00


	//----- nvinfo : EIATTR_KPARAM_INFO
	.align		4
.L_147:
        /*0068*/ 	.byte	0x04, 0x17
        /*006a*/ 	.short	(.L_149 - .L_148)
.L_148:
        /*006c*/ 	.word	0x00000000
        /*0070*/ 	.short	0x0003
        /*0072*/ 	.short	0x0018
        /*0074*/ 	.byte	0x00, 0xf5, 0x21, 0x00


	//----- nvinfo : EIATTR_KPARAM_INFO
	.align		4
.L_149:
        /*0078*/ 	.byte	0x04, 0x17
        /*007a*/ 	.short	(.L_151 - .L_150)
.L_150:
        /*007c*/ 	.word	0x00000000
        /*0080*/ 	.short	0x0002
        /*0082*/ 	.short	0x0010
        /*0084*/ 	.byte	0x00, 0xf5, 0x21, 0x00


	//----- nvinfo : EIATTR_KPARAM_INFO
	.align		4
.L_151:
        /*0088*/ 	.byte	0x04, 0x17
        /*008a*/ 	.short	(.L_153 - .L_152)
.L_152:
        /*008c*/ 	.word	0x00000000
        /*0090*/ 	.short	0x0001
        /*0092*/ 	.short	0x0008
        /*0094*/ 	.byte	0x00, 0xf5, 0x21, 0x00


	//----- nvinfo : EIATTR_KPARAM_INFO
	.align		4
.L_153:
        /*0098*/ 	.byte	0x04, 0x17
        /*009a*/ 	.short	(.L_155 - .L_154)
.L_154:
        /*009c*/ 	.word	0x00000000
        /*00a0*/ 	.short	0x0000
        /*00a2*/ 	.short	0x0000
        /*00a4*/ 	.byte	0x00, 0xf5, 0x21, 0x00


	//----- nvinfo : EIATTR_SPARSE_MMA_MASK
	.align		4
.L_155:
        /*00a8*/ 	.byte	0x03, 0x50
        /*00aa*/ 	.short	0x0000


	//----- nvinfo : EIATTR_MAXREG_COUNT
	.align		4
        /*00ac*/ 	.byte	0x03, 0x1b
        /*00ae*/ 	.short	0x00ff


	//----- nvinfo : EIATTR_MERCURY_ISA_VERSION
	.align		4
        /*00b0*/ 	.byte	0x03, 0x5f
        /*00b2*/ 	.short	0x0101


	//----- nvinfo : EIATTR_VRC_CTA_INIT_COUNT
	.align		4
        /*00b4*/ 	.byte	0x02, 0x4a
	.zero		1
	.zero		1


	//----- nvinfo : EIATTR_EXIT_INSTR_OFFSETS
	.align		4
        /*00b8*/ 	.byte	0x04, 0x1c
        /*00ba*/ 	.short	(.L_157 - .L_156)


	//   ....[0]....
.L_156:
        /*00bc*/ 	.word	0x00000070


	//   ....[1]....
        /*00c0*/ 	.word	0x00000510


	//----- nvinfo : EIATTR_CRS_STACK_SIZE
	.align		4
.L_157:
        /*00c4*/ 	.byte	0x04, 0x1e
        /*00c6*/ 	.short	(.L_159 - .L_158)
.L_158:
        /*00c8*/ 	.word	0x00000000


	//----- nvinfo : EIATTR_CBANK_PARAM_SIZE
	.align		4
.L_159:
        /*00cc*/ 	.byte	0x03, 0x19
        /*00ce*/ 	.short	0x004c


	//----- nvinfo : EIATTR_PARAM_CBANK
	.align		4
        /*00d0*/ 	.byte	0x04, 0x0a
        /*00d2*/ 	.short	(.L_161 - .L_160)
	.align		4
.L_160:
        /*00d4*/ 	.word	index@(.nv.constant0.segments_intersect_batch)
        /*00d8*/ 	.short	0x0380
        /*00da*/ 	.short	0x004c


	//----- nvinfo : EIATTR_SW_WAR
	.align		4
.L_161:
        /*00dc*/ 	.byte	0x04, 0x36
        /*00de*/ 	.short	(.L_163 - .L_162)
.L_162:
        /*00e0*/ 	.word	0x00000008
.L_163:


//--------------------- .nv.callgraph             --------------------------
	.section	.nv.callgraph,"",@"SHT_CUDA_CALLGRAPH"
	.align	4
	.sectionentsize	8
	.align		4
        /*0000*/ 	.word	0x00000000
	.align		4
        /*0004*/ 	.word	0xffffffff
	.align		4
        /*0008*/ 	.word	0x00000000
	.align		4
        /*000c*/ 	.word	0xfffffffe
	.align		4
        /*0010*/ 	.word	0x00000000
	.align		4
        /*0014*/ 	.word	0xfffffffd
	.align		4
        /*0018*/ 	.word	0x00000000
	.align		4
        /*001c*/ 	.word	0xfffffffc


//--------------------- .text.build_spatial_hash  --------------------------
	.section	.text.build_spatial_hash,"ax",@progbits
	.align	128
        .global         build_spatial_hash
        .type           build_spatial_hash,@function
        .size           build_spatial_hash,(.L_x_46 - build_spatial_hash)
        .other          build_spatial_hash,@"STO_CUDA_ENTRY STV_DEFAULT"
build_spatial_hash:
.text.build_spatial_hash:
[----:B------:R-:W-:Y:S01]  /*0000*/  LDC R1, c[0x0][0x37c] ;  /* 0x0000df00ff017b82 */ /* 0x000fe20000000800 */
[----:B------:R-:W0:Y:S07]  /*0010*/  S2R R3, SR_TID.X ;  /* 0x0000000000037919 */ /* 0x000e2e0000002100 */
[----:B------:R-:W0:Y:S01]  /*0020*/  S2UR UR4, SR_CTAID.X ;  /* 0x00000000000479c3 */ /* 0x000e220000002500 */
[----:B------:R-:W1:Y:S07]  /*0030*/  LDCU UR5, c[0x0][0x3b0] ;  /* 0x00007600ff0577ac */ /* 0x000e6e0008000800 */
[----:B------:R-:W0:Y:S02]  /*0040*/  LDC R0, c[0x0][0x360] ;  /* 0x0000d800ff007b82 */ /* 0x000e240000000800 */
[----:B0-----:R-:W-:-:S05]  /*0050*/  IMAD R0, R0, UR4, R3 ;  /* 0x0000000400007c24 */ /* 0x001fca000f8e0203 */
[----:B-1----:R-:W-:-:S13]  /*0060*/  ISETP.GE.AND P0, PT, R0, UR5, PT ;  /* 0x0000000500007c0c */ /* 0x002fda000bf06270 */
[----:B------:R-:W-:Y:S05]  /*0070*/  @P0 EXIT ;  /* 0x000000000000094d */ /* 0x000fea0003800000 */
[----:B------:R-:W0:Y:S01]  /*0080*/  LDC.64 R8, c[0x0][0x380] ;  /* 0x0000e000ff087b82 */ /* 0x000e220000000a00 */
[----:B------:R-:W1:Y:S01]  /*0090*/  LDCU.64 UR4, c[0x0][0x358] ;  /* 0x00006b00ff0477ac */ /* 0x000e620008000a00 */
[----:B------:R-:W-:-:S06]  /*00a0*/  IMAD.SHL.U32 R3, R0, 0x2, RZ ;  /* 0x0000000200037824 */ /* 0x000fcc00078e00ff */
[----:B------:R-:W2:Y:S08]  /*00b0*/  LDC.64 R12, c[0x0][0x388] ;  /* 0x0000e200ff0c7b82 */ /* 0x000eb00000000a00 */
[----:B------:R-:W3:Y:S01]  /*00c0*/  LDC.64 R6, c[0x0][0x390] ;  /* 0x0000e400ff067b82 */ /* 0x000ee20000000a00 */
[----:B0-----:R-:W-:-:S05]  /*00d0*/  IMAD.WIDE R8, R3, 0x4, R8 ;  /* 0x0000000403087825 */ /* 0x001fca00078e0208 */
[----:B-1----:R-:W2:Y:S04]  /*00e0*/  LDG.E R5, desc[UR4][R8.64] ;  /* 0x0000000408057981 */ /* 0x002ea8000c1e1900 */
[----:B------:R-:W4:Y:S01]  /*00f0*/  LDG.E R3, desc[UR4][R8.64+0x4] ;  /* 0x0000040408037981 */ /* 0x000f22000c1e1900 */
[----:B--2---:R-:W-:-:S04]  /*0100*/  IMAD.WIDE R10, R5, 0x4, R12 ;  /* 0x00000004050a7825 */ /* 0x004fc800078e020c */
[----:B----4-:R-:W-:Y:S01]  /*0110*/  IMAD.WIDE R12, R3, 0x4, R12 ;  /* 0x00000004030c7825 */ /* 0x010fe200078e020c */
[----:B------:R0:W2:Y:S03]  /*0120*/  LDG.E R0, desc[UR4][R10.64] ;  /* 0x000000040a007981 */ /* 0x0000a6000c1e1900 */
[--C-:B---3--:R-:W-:Y:S01]  /*0130*/  IMAD.WIDE R4, R5, 0x4, R6.reuse ;  /* 0x0000000405047825 */ /* 0x108fe200078e0206 */
[----:B------:R1:W3:Y:S03]  /*0140*/  LDG.E R2, desc[UR4][R12.64] ;  /* 0x000000040c027981 */ /* 0x0002e6000c1e1900 */
[----:B------:R-:W-:Y:S02]  /*0150*/  IMAD.WIDE R6, R3, 0x4, R6 ;  /* 0x0000000403067825 */ /* 0x000fe400078e0206 */
[----:B------:R4:W5:Y:S01]  /*0160*/  LDG.E R4, desc[UR4][R4.64] ;  /* 0x0000000404047981 */ /* 0x000962000c1e1900 */
[----:B------:R-:W0:Y:S03]  /*0170*/  LDC R3, c[0x0][0x3a8] ;  /* 0x0000ea00ff037b82 */ /* 0x000e260000000800 */
[----:B------:R4:W5:Y:S01]  /*0180*/  LDG.E R6, desc[UR4][R6.64] ;  /* 0x0000000406067981 */ /* 0x000962000c1e1900 */
[----:B0-----:R-:W-:-:S04]  /*0190*/  IABS R8, R3 ;  /* 0x0000000300087213 */ /* 0x001fc80000000000 */
[----:B------:R-:W0:Y:S08]  /*01a0*/  I2F.RP R9, R8 ;  /* 0x0000000800097306 */ /* 0x000e300000209400 */
[----:B0-----:R-:W0:Y:S02]  /*01b0*/  MUFU.RCP R9, R9 ;  /* 0x0000000900097308 */ /* 0x001e240000001000 */
[----:B0-----:R-:W-:-:S06]  /*01c0*/  VIADD R14, R9, 0xffffffe ;  /* 0x0ffffffe090e7836 */ /* 0x001fcc0000000000 */
[----:B------:R-:W1:Y:S01]  /*01d0*/  F2I.FTZ.U32.TRUNC.NTZ R11, R14 ;  /* 0x0000000e000b7305 */ /* 0x000e62000021f000 */
[----:B------:R-:W-:Y:S02]  /*01e0*/  IMAD.MOV.U32 R10, RZ, RZ, RZ ;  /* 0x000000ffff0a7224 */ /* 0x000fe400078e00ff */
[----:B-1----:R-:W-:-:S04]  /*01f0*/  IMAD.MOV R13, RZ, RZ, -R11 ;  /* 0x000000ffff0d7224 */ /* 0x002fc800078e0a0b */
[----:B----4-:R-:W-:-:S04]  /*0200*/  IMAD R5, R13, R8, RZ ;  /* 0x000000080d057224 */ /* 0x010fc800078e02ff */
[----:B------:R-:W-:Y:S01]  /*0210*/  IMAD.HI.U32 R7, R11, R5, R10 ;  /* 0x000000050b077227 */ /* 0x000fe200078e000a */
[----:B--2---:R-:W-:Y:S02]  /*0220*/  IABS R12, R0 ;  /* 0x00000000000c7213 */ /* 0x004fe40000000000 */
[----:B---3--:R-:W-:-:S03]  /*0230*/  IABS R15, R2 ;  /* 0x00000002000f7213 */ /* 0x008fc60000000000 */
[----:B------:R-:W-:Y:S02]  /*0240*/  IMAD.MOV.U32 R11, RZ, RZ, R12 ;  /* 0x000000ffff0b7224 */ /* 0x000fe400078e000c */
[----:B------:R-:W-:Y:S01]  /*0250*/  IMAD.HI.U32 R10, R7, R15, RZ ;  /* 0x0000000f070a7227 */ /* 0x000fe200078e00ff */
[----:B-----5:R-:W-:-:S03]  /*0260*/  IABS R13, R4 ;  /* 0x00000004000d7213 */ /* 0x020fc60000000000 */
[C---:B------:R-:W-:Y:S01]  /*0270*/  IMAD.HI.U32 R9, R7.reuse, R11, RZ ;  /* 0x0000000b07097227 */ /* 0x040fe200078e00ff */
[----:B------:R-:W-:Y:S02]  /*0280*/  IABS R17, R6 ;  /* 0x0000000600117213 */ /* 0x000fe40000000000 */
[----:B------:R-:W-:Y:S01]  /*0290*/  IADD3 R14, PT, PT, -R10, RZ, RZ ;  /* 0x000000ff0a0e7210 */ /* 0x000fe20007ffe1ff */
[----:B------:R-:W-:Y:S02]  /*02a0*/  IMAD.MOV R12, RZ, RZ, -R9 ;  /* 0x000000ffff0c7224 */ /* 0x000fe400078e0a09 */
[----:B------:R-:W-:-:S04]  /*02b0*/  IMAD.HI.U32 R5, R7, R13, RZ ;  /* 0x0000000d07057227 */ /* 0x000fc800078e00ff */
[----:B------:R-:W-:-:S04]  /*02c0*/  IMAD.HI.U32 R7, R7, R17, RZ ;  /* 0x0000001107077227 */ /* 0x000fc800078e00ff */
[C---:B------:R-:W-:Y:S02]  /*02d0*/  IMAD R11, R8.reuse, R12, R11 ;  /* 0x0000000c080b7224 */ /* 0x040fe400078e020b */
[C---:B------:R-:W-:Y:S02]  /*02e0*/  IMAD R15, R8.reuse, R14, R15 ;  /* 0x0000000e080f7224 */ /* 0x040fe400078e020f */
[----:B------:R-:W-:Y:S01]  /*02f0*/  IMAD.MOV R16, RZ, RZ, -R7 ;  /* 0x000000ffff107224 */ /* 0x000fe200078e0a07 */
[C---:B------:R-:W-:Y:S01]  /*0300*/  ISETP.GT.U32.AND P3, PT, R8.reuse, R11, PT ;  /* 0x0000000b0800720c */ /* 0x040fe20003f64070 */
[----:B------:R-:W-:Y:S01]  /*0310*/  IMAD.MOV R12, RZ, RZ, -R5 ;  /* 0x000000ffff0c7224 */ /* 0x000fe200078e0a05 */
[C---:B------:R-:W-:Y:S01]  /*0320*/  ISETP.GT.U32.AND P5, PT, R8.reuse, R15, PT ;  /* 0x0000000f0800720c */ /* 0x040fe20003fa4070 */
[C---:B------:R-:W-:Y:S02]  /*0330*/  IMAD R17, R8.reuse, R16, R17 ;  /* 0x0000001008117224 */ /* 0x040fe400078e0211 */
[----:B------:R-:W-:-:S03]  /*0340*/  IMAD R13, R8, R12, R13 ;  /* 0x0000000c080d7224 */ /* 0x000fc600078e020d */
[C---:B------:R-:W-:Y:S02]  /*0350*/  ISETP.GT.U32.AND P0, PT, R8.reuse, R17, PT ;  /* 0x000000110800720c */ /* 0x040fe40003f04070 */
[----:B------:R-:W-:-:S03]  /*0360*/  ISETP.GT.U32.AND P4, PT, R8, R13, PT ;  /* 0x0000000d0800720c */ /* 0x000fc60003f84070 */
[--C-:B------:R-:W-:Y:S02]  /*0370*/  @!P3 IMAD.IADD R11, R11, 0x1, -R8.reuse ;  /* 0x000000010b0bb824 */ /* 0x100fe400078e0a08 */
[----:B------:R-:W-:-:S03]  /*0380*/  @!P5 IMAD.IADD R15, R15, 0x1, -R8 ;  /* 0x000000010f0fd824 */ /* 0x000fc600078e0a08 */
[-C--:B------:R-:W-:Y:S02]  /*0390*/  ISETP.GE.U32.AND P6, PT, R11, R8.reuse, PT ;  /* 0x000000080b00720c */ /* 0x080fe40003fc6070 */
[-C--:B------:R-:W-:Y:S02]  /*03a0*/  ISETP.GE.U32.AND P2, PT, R15, R8.reuse, PT ;  /* 0x000000080f00720c */ /* 0x080fe40003f46070 */
[-C--:B------:R-:W-:Y:S01]  /*03b0*/  @!P0 IADD3 R17, PT, PT, R17, -R8.reuse, RZ ;  /* 0x8000000811118210 */ /* 0x080fe20007ffe0ff */
[----:B------:R-:W-:Y:S02]  /*03c0*/  @!P4 IMAD.IADD R13, R13, 0x1, -R8 ;  /* 0x000000010d0dc824 */ /* 0x000fe400078e0a08 */
[----:B------:R-:W-:Y:S01]  /*03d0*/  @!P4 VIADD R5, R5, 0x1 ;  /* 0x000000010505c836 */ /* 0x000fe20000000000 */
[-C--:B------:R-:W-:Y:S01]  /*03e0*/  ISETP.GE.U32.AND P4, PT, R17, R8.reuse, PT ;  /* 0x000000081100720c */ /* 0x080fe20003f86070 */
[----:B------:R-:W-:Y:S01]  /*03f0*/  @!P3 VIADD R9, R9, 0x1 ;  /* 0x000000010909b836 */ /* 0x000fe20000000000 */
[----:B------:R-:W-:Y:S01]  /*0400*/  LOP3.LUT R0, R0, R3, RZ, 0x3c, !PT ;  /* 0x0000000300007212 */ /* 0x000fe200078e3cff */
[----:B------:R-:W-:Y:S01]  /*0410*/  @!P5 VIADD R10, R10, 0x1 ;  /* 0x000000010a0ad836 */ /* 0x000fe20000000000 */
[----:B------:R-:W-:-:S02]  /*0420*/  ISETP.GE.U32.AND P3, PT, R13, R8, PT ;  /* 0x000000080d00720c */ /* 0x000fc40003f66070 */
[-C--:B------:R-:W-:Y:S02]  /*0430*/  LOP3.LUT R2, R2, R3.reuse, RZ, 0x3c, !PT ;  /* 0x0000000302027212 */ /* 0x080fe400078e3cff */
[-C--:B------:R-:W-:Y:S02]  /*0440*/  LOP3.LUT R6, R6, R3.reuse, RZ, 0x3c, !PT ;  /* 0x0000000306067212 */ /* 0x080fe400078e3cff */
[----:B------:R-:W-:Y:S01]  /*0450*/  LOP3.LUT R4, R4, R3, RZ, 0x3c, !PT ;  /* 0x0000000304047212 */ /* 0x000fe200078e3cff */
[----:B------:R-:W-:Y:S01]  /*0460*/  @P6 VIADD R9, R9, 0x1 ;  /* 0x0000000109096836 */ /* 0x000fe20000000000 */
[----:B------:R-:W-:Y:S01]  /*0470*/  ISETP.GE.AND P1, PT, R0, RZ, PT ;  /* 0x000000ff0000720c */ /* 0x000fe20003f26270 */
[----:B------:R-:W-:Y:S01]  /*0480*/  @P2 VIADD R10, R10, 0x1 ;  /* 0x000000010a0a2836 */ /* 0x000fe20000000000 */
[----:B------:R-:W-:Y:S02]  /*0490*/  ISETP.GE.AND P6, PT, R2, RZ, PT ;  /* 0x000000ff0200720c */ /* 0x000fe40003fc6270 */
[----:B------:R-:W-:-:S02]  /*04a0*/  ISETP.GE.AND P2, PT, R6, RZ, PT ;  /* 0x000000ff0600720c */ /* 0x000fc40003f46270 */
[----:B------:R-:W-:Y:S02]  /*04b0*/  @!P0 IADD3 R7, PT, PT, R7, 0x1, RZ ;  /* 0x0000000107078810 */ /* 0x000fe40007ffe0ff */
[----:B------:R-:W-:-:S03]  /*04c0*/  ISETP.GE.AND P5, PT, R4, RZ, PT ;  /* 0x000000ff0400720c */ /* 0x000fc60003fa6270 */
[----:B------:R-:W-:Y:S02]  /*04d0*/  @P4 VIADD R7, R7, 0x1 ;  /* 0x0000000107074836 */ /* 0x000fe40000000000 */
[----:B------:R-:W-:Y:S02]  /*04e0*/  @P3 VIADD R5, R5, 0x1 ;  /* 0x0000000105053836 */ /* 0x000fe40000000000 */
[----:B------:R-:W-:Y:S01]  /*04f0*/  IMAD.MOV.U32 R13, RZ, RZ, R7 ;  /* 0x000000ffff0d7224 */ /* 0x000fe200078e0007 */
[----:B------:R-:W-:Y:S01]  /*0500*/  ISETP.NE.AND P0, PT, R3, RZ, PT ;  /* 0x000000ff0300720c */ /* 0x000fe20003f05270 */
[----:B------:R-:W-:Y:S01]  /*0510*/  @!P1 IMAD.MOV R9, RZ, RZ, -R9 ;  /* 0x000000ffff099224 */ /* 0x000fe200078e0a09 */
[----:B------:R-:W-:Y:S01]  /*0520*/  LOP3.LUT R2, RZ, R3, RZ, 0x33, !PT ;  /* 0x00000003ff027212 */ /* 0x000fe200078e33ff */
[----:B------:R-:W-:Y:S02]  /*0530*/  @!P6 IMAD.MOV R10, RZ, RZ, -R10 ;  /* 0x000000ffff0ae224 */ /* 0x000fe400078e0a0a */
[----:B------:R-:W-:Y:S01]  /*0540*/  @!P2 IMAD.MOV R13, RZ, RZ, -R13 ;  /* 0x000000ffff0da224 */ /* 0x000fe200078e0a0d */
[----:B------:R-:W-:-:S02]  /*0550*/  @!P5 IADD3 R5, PT, PT, -R5, RZ, RZ ;  /* 0x000000ff0505d210 */ /* 0x000fc40007ffe1ff */
[C---:B------:R-:W-:Y:S02]  /*0560*/  SEL R0, R2.reuse, R9, !P0 ;  /* 0x0000000902007207 */ /* 0x040fe40004000000 */
[C---:B------:R-:W-:Y:S02]  /*0570*/  SEL R7, R2.reuse, R10, !P0 ;  /* 0x0000000a02077207 */ /* 0x040fe40004000000 */
[C---:B------:R-:W-:Y:S02]  /*0580*/  SEL R6, R2.reuse, R5, !P0 ;  /* 0x0000000502067207 */ /* 0x040fe40004000000 */
[----:B------:R-:W-:Y:S01]  /*0590*/  SEL R13, R2, R13, !P0 ;  /* 0x0000000d020d7207 */ /* 0x000fe20004000000 */
[----:B------:R-:W-:-:S04]  /*05a0*/  IMAD.IADD R19, R7, 0x1, -R0 ;  /* 0x0000000107137824 */ /* 0x000fc800078e0a00 */
[----:B------:R-:W-:Y:S01]  /*05b0*/  IMAD.IADD R17, R13, 0x1, -R6 ;  /* 0x000000010d117824 */ /* 0x000fe200078e0a06 */
[----:B------:R-:W-:-:S04]  /*05c0*/  IABS R11, R19 ;  /* 0x00000013000b7213 */ /* 0x000fc80000000000 */
[----:B------:R-:W-:-:S05]  /*05d0*/  IABS R10, R17 ;  /* 0x00000011000a7213 */ /* 0x000fca0000000000 */
[----:B------:R-:W-:-:S05]  /*05e0*/  IMAD.IADD R9, R10, 0x1, R11 ;  /* 0x000000010a097824 */ /* 0x000fca00078e020b */
[----:B------:R-:W-:-:S13]  /*05f0*/  ISETP.GE.AND P0, PT, R9, RZ, PT ;  /* 0x000000ff0900720c */ /* 0x000fda0003f06270 */
[----:B------:R-:W-:Y:S05]  /*0600*/  @!P0 EXIT ;  /* 0x000000000000894d */ /* 0x000fea0003800000 */
[----:B------:R-:W0:Y:S01]  /*0610*/  LDC R2, c[0x0][0x3ac] ;  /* 0x0000eb00ff027b82 */ /* 0x000e220000000800 */
[----:B------:R-:W-:Y:S01]  /*0620*/  IMAD.MOV.U32 R16, RZ, RZ, 0x1 ;  /* 0x00000001ff107424 */ /* 0x000fe200078e00ff */
[----:B------:R-:W-:Y:S01]  /*0630*/  ISETP.GT.AND P0, PT, R13, R6, PT ;  /* 0x000000060d00720c */ /* 0x000fe20003f04270 */
[----:B------:R-:W-:Y:S01]  /*0640*/  IMAD.MOV.U32 R18, RZ, RZ, RZ ;  /* 0x000000ffff127224 */ /* 0x000fe200078e00ff */
[----:B------:R-:W-:Y:S02]  /*0650*/  ISETP.GT.AND P1, PT, R7, R0, PT ;  /* 0x000000000700720c */ /* 0x000fe40003f24270 */
[C---:B------:R-:W-:Y:S02]  /*0660*/  SEL R20, R16.reuse, 0xffffffff, P0 ;  /* 0xffffffff10147807 */ /* 0x040fe40000000000 */
[----:B------:R-:W1:Y:S01]  /*0670*/  LDC R12, c[0x0][0x3ac] ;  /* 0x0000eb00ff0c7b82 */ /* 0x000e620000000800 */
[----:B------:R-:W-:Y:S02]  /*0680*/  SEL R16, R16, 0xffffffff, P1 ;  /* 0xffffffff10107807 */ /* 0x000fe40000800000 */
[----:B0-----:R-:W-:-:S05]  /*0690*/  IABS R8, R2 ;  /* 0x0000000200087213 */ /* 0x001fca0000000000 */
[----:B------:R-:W0:Y:S01]  /*06a0*/  LDC.64 R2, c[0x0][0x3a0] ;  /* 0x0000e800ff027b82 */ /* 0x000e220000000a00 */
[----:B------:R-:W2:Y:S08]  /*06b0*/  I2F.RP R14, R8 ;  /* 0x00000008000e7306 */ /* 0x000eb00000209400 */
[----:B--2---:R-:W2:Y:S02]  /*06c0*/  MUFU.RCP R14, R14 ;  /* 0x0000000e000e7308 */ /* 0x004ea40000001000 */
[----:B--2---:R-:W-:-:S02]  /*06d0*/  VIADD R4, R14, 0xffffffe ;  /* 0x0ffffffe0e047836 */ /* 0x004fc40000000000 */
[----:B------:R-:W-:-:S04]  /*06e0*/  IMAD.IADD R14, R11, 0x1, -R10 ;  /* 0x000000010b0e7824 */ /* 0x000fc800078e0a0a */
[----:B------:R2:W3:Y:S02]  /*06f0*/  F2I.FTZ.U32.TRUNC.NTZ R5, R4 ;  /* 0x0000000400057305 */ /* 0x0004e4000021f000 */
[----:B--2---:R-:W-:Y:S01]  /*0700*/  IMAD.MOV.U32 R4, RZ, RZ, RZ ;  /* 0x000000ffff047224 */ /* 0x004fe200078e00ff */
[----:B---3--:R-:W-:-:S05]  /*0710*/  IADD3 R15, PT, PT, RZ, -R5, RZ ;  /* 0x80000005ff0f7210 */ /* 0x008fca0007ffe0ff */
[----:B------:R-:W-:-:S04]  /*0720*/  IMAD R15, R15, R8, RZ ;  /* 0x000000080f0f7224 */ /* 0x000fc800078e02ff */
[----:B01----:R-:W-:-:S07]  /*0730*/  IMAD.HI.U32 R15, R5, R15, R4 ;  /* 0x0000000f050f7227 */ /* 0x003fce00078e0004 */
.L_x_0:
[----:B------:R-:W-:Y:S01]  /*0740*/  IMAD R4, R0, 0x466f45d, RZ ;  /* 0x0466f45d00047824 */ /* 0x000fe200078e02ff */
[----:B------:R-:W-:Y:S01]  /*0750*/  IABS R24, R12 ;  /* 0x0000000c00187213 */ /* 0x000fe20000000000 */
[----:B------:R-:W-:-:S05]  /*0760*/  IMAD R5, R6, 0x127409f, RZ ;  /* 0x0127409f06057824 */ /* 0x000fca00078e02ff */
[----:B------:R-:W-:-:S04]  /*0770*/  LOP3.LUT R4, R5, R4, RZ, 0x3c, !PT ;  /* 0x0000000405047212 */ /* 0x000fc800078e3cff */
[----:B------:R-:W-:Y:S02]  /*0780*/  IABS R22, R4 ;  /* 0x0000000400167213 */ /* 0x000fe40000000000 */
[----:B------:R-:W-:-:S03]  /*0790*/  ISETP.GE.AND P2, PT, R4, RZ, PT ;  /* 0x000000ff0400720c */ /* 0x000fc60003f46270 */
[----:B------:R-:W-:-:S04]  /*07a0*/  IMAD.HI.U32 R5, R15, R22, RZ ;  /* 0x000000160f057227 */ /* 0x000fc800078e00ff */
[----:B------:R-:W-:-:S04]  /*07b0*/  IMAD.MOV R5, RZ, RZ, -R5 ;  /* 0x000000ffff057224 */ /* 0x000fc800078e0a05 */
[----:B------:R-:W-:-:S05]  /*07c0*/  IMAD R5, R24, R5, R22 ;  /* 0x0000000518057224 */ /* 0x000fca00078e0216 */
[----:B------:R-:W-:-:S13]  /*07d0*/  ISETP.GT.U32.AND P0, PT, R8, R5, PT ;  /* 0x000000050800720c */ /* 0x000fda0003f04070 */
[----:B------:R-:W-:Y:S02]  /*07e0*/  @!P0 IADD3 R5, PT, PT, R5, -R24, RZ ;  /* 0x8000001805058210 */ /* 0x000fe40007ffe0ff */
[----:B------:R-:W-:Y:S02]  /*07f0*/  ISETP.NE.AND P0, PT, R12, RZ, PT ;  /* 0x000000ff0c00720c */ /* 0x000fe40003f05270 */
[----:B------:R-:W-:-:S13]  /*0800*/  ISETP.GT.U32.AND P1, PT, R8, R5, PT ;  /* 0x000000050800720c */ /* 0x000fda0003f24070 */
[----:B------:R-:W-:-:S04]  /*0810*/  @!P1 IMAD.IADD R5, R5, 0x1, -R24 ;  /* 0x0000000105059824 */ /* 0x000fc800078e0a18 */
[----:B------:R-:W-:Y:S01]  /*0820*/  @!P2 IMAD.MOV R5, RZ, RZ, -R5 ;  /* 0x000000ffff05a224 */ /* 0x000fe200078e0a05 */
[----:B------:R-:W-:-:S04]  /*0830*/  @!P0 LOP3.LUT R5, RZ, R12, RZ, 0x33, !PT ;  /* 0x0000000cff058212 */ /* 0x000fc800078e33ff */
[----:B------:R-:W-:Y:S02]  /*0840*/  SHF.R.S32.HI R21, RZ, 0x1f, R5 ;  /* 0x0000001fff157819 */ /* 0x000fe40000011405 */
[----:B------:R-:W-:Y:S02]  /*0850*/  ISETP.NE.AND P0, PT, R6, R13, PT ;  /* 0x0000000d0600720c */ /* 0x000fe40003f05270 */
[----:B------:R-:W-:Y:S01]  /*0860*/  LOP3.LUT R4, R21, R12, RZ, 0xc0, !PT ;  /* 0x0000000c15047212 */ /* 0x000fe200078ec0ff */
[----:B------:R-:W-:Y:S01]  /*0870*/  IMAD.MOV.U32 R21, RZ, RZ, 0x1 ;  /* 0x00000001ff157424 */ /* 0x000fe200078e00ff */
[----:B------:R-:W-:-:S03]  /*0880*/  ISETP.EQ.AND P1, PT, R0, R7, PT ;  /* 0x000000070000720c */ /* 0x000fc60003f22270 */
[----:B------:R-:W-:-:S04]  /*0890*/  IMAD.IADD R5, R5, 0x1, R4 ;  /* 0x0000000105057824 */ /* 0x000fc800078e0204 */
[----:B------:R-:W-:-:S05]  /*08a0*/  IMAD.WIDE R4, R5, 0x4, R2 ;  /* 0x0000000405047825 */ /* 0x000fca00078e0202 */
[----:B------:R0:W-:Y:S01]  /*08b0*/  REDG.E.ADD.STRONG.GPU desc[UR4][R4.64], R21 ;  /* 0x000000150400798e */ /* 0x0001e2000c12e104 */
[----:B------:R-:W-:Y:S05]  /*08c0*/  @!P0 EXIT P1 ;  /* 0x000000000000894d */ /* 0x000fea0000800000 */
[----:B0-----:R-:W-:Y:S02]  /*08d0*/  IABS R4, R17 ;  /* 0x0000001100047213 */ /* 0x001fe40000000000 */
[C---:B------:R-:W-:Y:S01]  /*08e0*/  ISETP.NE.AND P2, PT, R18.reuse, R9, PT ;  /* 0x000000091200720c */ /* 0x040fe20003f45270 */
[----:B------:R-:W-:Y:S01]  /*08f0*/  VIADD R18, R18, 0x1 ;  /* 0x0000000112127836 */ /* 0x000fe20000000000 */
[----:B------:R-:W-:Y:S01]  /*0900*/  IABS R21, R19 ;  /* 0x0000001300157213 */ /* 0x000fe20000000000 */
[----:B------:R-:W-:Y:S01]  /*0910*/  IMAD.MOV R5, RZ, RZ, -R4 ;  /* 0x000000ffff057224 */ /* 0x000fe200078e0a04 */
[----:B------:R-:W-:-:S04]  /*0920*/  SHF.L.U32 R4, R14, 0x1, RZ ;  /* 0x000000010e047819 */ /* 0x000fc800000006ff */
[C---:B------:R-:W-:Y:S02]  /*0930*/  ISETP.GE.AND P1, PT, R4.reuse, R21, PT ;  /* 0x000000150400720c */ /* 0x040fe40003f26270 */
[----:B------:R-:W-:Y:S02]  /*0940*/  ISETP.GT.AND P0, PT, R4, R5, PT ;  /* 0x000000050400720c */ /* 0x000fe40003f04270 */
[----:B------:R-:W-:Y:S02]  /*0950*/  SEL R23, R20, RZ, !P1 ;  /* 0x000000ff14177207 */ /* 0x000fe40004800000 */
[----:B------:R-:W-:Y:S02]  /*0960*/  SEL R21, R16, RZ, P0 ;  /* 0x000000ff10157207 */ /* 0x000fe40000000000 */
[----:B------:R-:W-:Y:S01]  /*0970*/  SEL R4, R11, RZ, !P1 ;  /* 0x000000ff0b047207 */ /* 0x000fe20004800000 */
[----:B------:R-:W-:Y:S01]  /*0980*/  IMAD.IADD R6, R23, 0x1, R6 ;  /* 0x0000000117067824 */ /* 0x000fe200078e0206 */
[----:B------:R-:W-:Y:S01]  /*0990*/  SEL R5, R10, RZ, P0 ;  /* 0x000000ff0a057207 */ /* 0x000fe20000000000 */
[----:B------:R-:W-:-:S03]  /*09a0*/  IMAD.IADD R0, R21, 0x1, R0 ;  /* 0x0000000115007824 */ /* 0x000fc600078e0200 */
[----:B------:R-:W-:Y:S01]  /*09b0*/  IADD3 R14, PT, PT, R4, R14, -R5 ;  /* 0x0000000e040e7210 */ /* 0x000fe20007ffe805 */
[----:B------:R-:W-:Y:S06]  /*09c0*/  @P2 BRA `(.L_x_0) ;  /* 0xfffffffc005c2947 */ /* 0x000fec000383ffff */
[----:B------:R-:W-:Y:S05]  /*09d0*/  EXIT ;  /* 0x000000000000794d */ /* 0x000fea0003800000 */
.L_x_1:
[----:B------:R-:W-:-:S00]  /*09e0*/  BRA `(.L_x_1) ;  /* 0xfffffffc00fc7947 */ /* 0x000fc0000383ffff */
[----:B------:R-:W-:-:S00]  /*09f0*/  NOP ;  /* 0x0000000000007918 */ /* 0x000fc00000000000 */
        /* <DEDUP_REMOVED lines=8> */
.L_x_46:


//--------------------- .text.calculate_delta_crossings --------------------------
	.section	.text.calculate_delta_crossings,"ax",@progbits
	.align	128
        .global         calculate_delta_crossings
        .type           calculate_delta_crossings,@function
        .size           calculate_delta_crossings,(.L_x_47 - calculate_delta_crossings)
        .other          calculate_delta_crossings,@"STO_CUDA_ENTRY STV_DEFAULT"
calculate_delta_crossings:
.text.calculate_delta_crossings:
        /* <DEDUP_REMOVED lines=10> */
[----:B------:R-:W2:Y:S06]  /*00a0*/  LDCU UR4, c[0x0][0x3a4] ;  /* 0x00007480ff0477ac */ /* 0x000eac0008000800 */
[----:B------:R-:W3:Y:S01]  /*00b0*/  LDC.64 R16, c[0x0][0x380] ;  /* 0x0000e000ff107b82 */ /* 0x000ee20000000a00 */
[----:B------:R-:W4:Y:S01]  /*00c0*/  LDCU.64 UR6, c[0x0][0x3b0] ;  /* 0x00007600ff0677ac */ /* 0x000f220008000a00 */
[----:B0-----:R-:W-:-:S05]  /*00d0*/  IMAD.WIDE R2, R0, 0x4, R2 ;  /* 0x0000000400027825 */ /* 0x001fca00078e0202 */
[----:B-1----:R-:W2:Y:S02]  /*00e0*/  LDG.E R22, desc[UR8][R2.64] ;  /* 0x0000000802167981 */ /* 0x002ea4000c1e1900 */
[----:B--2---:R-:W-:-:S05]  /*00f0*/  SHF.L.U32 R5, R22, 0x1, RZ ;  /* 0x0000000116057819 */ /* 0x004fca00000006ff */
[----:B---3--:R-:W-:-:S05]  /*0100*/  IMAD.WIDE R16, R5, 0x4, R16 ;  /* 0x0000000405107825 */ /* 0x008fca00078e0210 */
[----:B------:R-:W2:Y:S04]  /*0110*/  LDG.E R23, desc[UR8][R16.64] ;  /* 0x0000000810177981 */ /* 0x000ea8000c1e1900 */
[----:B------:R-:W3:Y:S01]  /*0120*/  LDG.E R5, desc[UR8][R16.64+0x4] ;  /* 0x0000040810057981 */ /* 0x000ee2000c1e1900 */
[----:B----4-:R-:W-:Y:S01]  /*0130*/  IMAD.U32 R2, RZ, RZ, UR6 ;  /* 0x00000006ff027e24 */ /* 0x010fe2000f8e00ff */
[----:B------:R-:W-:Y:S02]  /*0140*/  MOV R3, UR7 ;  /* 0x0000000700037c02 */ /* 0x000fe40008000f00 */
[----:B--2---:R-:W-:Y:S02]  /*0150*/  ISETP.NE.AND P0, PT, R23, UR4, PT ;  /* 0x0000000417007c0c */ /* 0x004fe4000bf05270 */
[----:B---3--:R-:W-:Y:S01]  /*0160*/  ISETP.NE.AND P1, PT, R5, UR4, PT ;  /* 0x0000000405007c0c */ /* 0x008fe2000bf25270 */
[----:B------:R-:W0:Y:S10]  /*0170*/  LDCU.64 UR4, c[0x0][0x3a8] ;  /* 0x00007500ff0477ac */ /* 0x000e340008000a00 */
[----:B------:R-:W1:Y:S08]  /*0180*/  @P0 LDC.64 R8, c[0x0][0x388] ;  /* 0x0000e200ff080b82 */ /* 0x000e700000000a00 */
[----:B------:R-:W2:Y:S01]  /*0190*/  @P0 LDC.64 R6, c[0x0][0x388] ;  /* 0x0000e200ff060b82 */ /* 0x000ea20000000a00 */
[----:B0-----:R-:W-:-:S07]  /*01a0*/  IMAD.U32 R4, RZ, RZ, UR4 ;  /* 0x00000004ff047e24 */ /* 0x001fce000f8e00ff */
[----:B------:R-:W0:Y:S08]  /*01b0*/  @P1 LDC.64 R14, c[0x0][0x388] ;  /* 0x0000e200ff0e1b82 */ /* 0x000e300000000a00 */
[----:B------:R-:W3:Y:S01]  /*01c0*/  @P1 LDC.64 R16, c[0x0][0x390] ;  /* 0x0000e400ff101b82 */ /* 0x000ee20000000a00 */
[----:B-1----:R-:W-:-:S05]  /*01d0*/  @P0 IMAD.WIDE R8, R23, 0x4, R8 ;  /* 0x0000000417080825 */ /* 0x002fca00078e0208 */
[----:B------:R1:W5:Y:S02]  /*01e0*/  @P0 LDG.E R2, desc[UR8][R8.64] ;  /* 0x0000000808020981 */ /* 0x000364000c1e1900 */
[----:B------:R-:W4:Y:S01]  /*01f0*/  @P1 LDC.64 R18, c[0x0][0x388] ;  /* 0x0000e200ff121b82 */ /* 0x000f220000000a00 */
[----:B--2---:R-:W-:-:S07]  /*0200*/  @P0 IMAD.WIDE R24, R23, 0x4, R6 ;  /* 0x0000000417180825 */ /* 0x004fce00078e0206 */
[----:B------:R-:W2:Y:S08]  /*0210*/  @P1 LDC.64 R20, c[0x0][0x390] ;  /* 0x0000e400ff141b82 */ /* 0x000eb00000000a00 */
[----:B------:R-:W2:Y:S01]  /*0220*/  @P0 LDC.64 R12, c[0x0][0x390] ;  /* 0x0000e400ff0c0b82 */ /* 0x000ea20000000a00 */
[C---:B0-----:R-:W-:Y:S01]  /*0230*/  @P1 IMAD.WIDE R14, R5.reuse, 0x4, R14 ;  /* 0x00000004050e1825 */ /* 0x041fe200078e020e */
[----:B------:R-:W-:Y:S01]  /*0240*/  MOV R6, UR7 ;  /* 0x0000000700067c02 */ /* 0x000fe20008000f00 */
[----:B------:R-:W5:Y:S01]  /*0250*/  @P0 LDG.E R4, desc[UR8][R24.64] ;  /* 0x0000000818040981 */ /* 0x000f62000c1e1900 */
[----:B-1----:R-:W-:Y:S01]  /*0260*/  MOV R8, UR5 ;  /* 0x0000000500087c02 */ /* 0x002fe20008000f00 */
[----:B---3--:R-:W-:-:S03]  /*0270*/  @P1 IMAD.WIDE R16, R5, 0x4, R16 ;  /* 0x0000000405101825 */ /* 0x008fc600078e0210 */
[----:B------:R-:W0:Y:S01]  /*0280*/  @P0 LDC.64 R10, c[0x0][0x390] ;  /* 0x0000e400ff0a0b82 */ /* 0x000e220000000a00 */
[C---:B----4-:R-:W-:Y:S01]  /*0290*/  @P1 IMAD.WIDE R18, R5.reuse, 0x4, R18 ;  /* 0x0000000405121825 */ /* 0x050fe200078e0212 */
[----:B------:R-:W5:Y:S03]  /*02a0*/  @P1 LDG.E R6, desc[UR8][R16.64] ;  /* 0x0000000810061981 */ /* 0x000f66000c1e1900 */
[----:B------:R-:W-:Y:S02]  /*02b0*/  IMAD.U32 R7, RZ, RZ, UR6 ;  /* 0x00000006ff077e24 */ /* 0x000fe4000f8e00ff */
[----:B------:R-:W-:Y:S01]  /*02c0*/  IMAD.U32 R9, RZ, RZ, UR4 ;  /* 0x00000004ff097e24 */ /* 0x000fe2000f8e00ff */
[----:B------:R-:W1:Y:S01]  /*02d0*/  LDCU UR4, c[0x0][0x3c8] ;  /* 0x00007900ff0477ac */ /* 0x000e620008000800 */
[----:B--2---:R-:W-:Y:S01]  /*02e0*/  @P1 IMAD.WIDE R20, R5, 0x4, R20 ;  /* 0x0000000405141825 */ /* 0x004fe200078e0214 */
[----:B------:R-:W-:Y:S01]  /*02f0*/  MOV R5, UR5 ;  /* 0x0000000500057c02 */ /* 0x000fe20008000f00 */
[----:B------:R-:W5:Y:S04]  /*0300*/  @P1 LDG.E R7, desc[UR8][R14.64] ;  /* 0x000000080e071981 */ /* 0x000f68000c1e1900 */
[----:B------:R-:W5:Y:S01]  /*0310*/  @P1 LDG.E R9, desc[UR8][R18.64] ;  /* 0x0000000812091981 */ /* 0x000f62000c1e1900 */
[----:B------:R-:W-:-:S03]  /*0320*/  @P0 IMAD.WIDE R12, R23, 0x4, R12 ;  /* 0x00000004170c0825 */ /* 0x000fc600078e020c */
[----:B------:R-:W5:Y:S04]  /*0330*/  @P1 LDG.E R8, desc[UR8][R20.64] ;  /* 0x0000000814081981 */ /* 0x000f68000c1e1900 */
[----:B------:R-:W5:Y:S01]  /*0340*/  @P0 LDG.E R5, desc[UR8][R12.64] ;  /* 0x000000080c050981 */ /* 0x000f62000c1e1900 */
[----:B0-----:R-:W-:Y:S01]  /*0350*/  @P0 IMAD.WIDE R10, R23, 0x4, R10 ;  /* 0x00000004170a0825 */ /* 0x001fe200078e020a */
[----:B-1----:R-:W-:-:S04]  /*0360*/  UISETP.GE.AND UP0, UPT, UR4, 0x1, UPT ;  /* 0x000000010400788c */ /* 0x002fc8000bf06270 */
[----:B------:R0:W5:Y:S02]  /*0370*/  @P0 LDG.E R3, desc[UR8][R10.64] ;  /* 0x000000080a030981 */ /* 0x000164000c1e1900 */
[----:B0-----:R-:W-:-:S03]  /*0380*/  CS2R R10, SRZ ;  /* 0x00000000000a7805 */ /* 0x001fc6000001ff00 */
[----:B------:R-:W-:Y:S05]  /*0390*/  BRA.U !UP0, `(.L_x_2) ;  /* 0x0000000508e87547 */ /* 0x000fea000b800000 */
[----:B------:R-:W0:Y:S01]  /*03a0*/  LDCU.64 UR6, c[0x0][0x380] ;  /* 0x00007000ff0677ac */ /* 0x000e220008000a00 */
[----:B------:R-:W-:Y:S02]  /*03b0*/  IADD3 R18, PT, PT, -R22, RZ, RZ ;  /* 0x000000ff16127210 */ /* 0x000fe40007ffe1ff */
[----:B------:R-:W-:Y:S01]  /*03c0*/  CS2R R10, SRZ ;  /* 0x00000000000a7805 */ /* 0x000fe2000001ff00 */
[----:B------:R-:W-:Y:S02]  /*03d0*/  UIADD3 UR4, UPT, UPT, -UR4, URZ, URZ ;  /* 0x000000ff04047290 */ /* 0x000fe4000fffe1ff */
[----:B0-----:R-:W-:-:S04]  /*03e0*/  UIADD3 UR5, UP0, UPT, UR6, 0x4, URZ ;  /* 0x0000000406057890 */ /* 0x001fc8000ff1e0ff */
[----:B------:R-:W-:Y:S02]  /*03f0*/  UIADD3.X UR6, UPT, UPT, URZ, UR7, URZ, UP0, !UPT ;  /* 0x00000007ff067290 */ /* 0x000fe400087fe4ff */
[----:B------:R-:W-:-:S04]  /*0400*/  IMAD.U32 R12, RZ, RZ, UR5 ;  /* 0x00000005ff0c7e24 */ /* 0x000fc8000f8e00ff */
[----:B------:R-:W-:-:S07]  /*0410*/  MOV R13, UR6 ;  /* 0x00000006000d7c02 */ /* 0x000fce0008000f00 */
.L_x_9:
[----:B------:R-:W-:Y:S01]  /*0420*/  ISETP.NE.AND P0, PT, R18, RZ, PT ;  /* 0x000000ff1200720c */ /* 0x000fe20003f05270 */
[----:B------:R-:W-:Y:S01]  /*0430*/  UIADD3 UR4, UPT, UPT, UR4, 0x1, URZ ;  /* 0x0000000104047890 */ /* 0x000fe2000fffe0ff */
[----:B------:R-:W-:Y:S03]  /*0440*/  BSSY.RECONVERGENT B0, `(.L_x_3) ;  /* 0x000006b000007945 */ /* 0x000fe60003800200 */
[----:B------:R-:W-:-:S08]  /*0450*/  UISETP.NE.AND UP0, UPT, UR4, URZ, UPT ;  /* 0x000000ff0400728c */ /* 0x000fd0000bf05270 */
[----:B------:R-:W-:Y:S05]  /*0460*/  @!P0 BRA `(.L_x_4) ;  /* 0x0000000400a08947 */ /* 0x000fea0003800000 */
[----:B------:R-:W2:Y:S01]  /*0470*/  LDG.E R15, desc[UR8][R12.64+-0x4] ;  /* 0xfffffc080c0f7981 */ /* 0x000ea2000c1e1900 */
[----:B------:R-:W2:Y:S03]  /*0480*/  LDC.64 R16, c[0x0][0x390] ;  /* 0x0000e400ff107b82 */ /* 0x000ea60000000a00 */
[----:B------:R-:W3:Y:S05]  /*0490*/  LDG.E R19, desc[UR8][R12.64] ;  /* 0x000000080c137981 */ /* 0x000eea000c1e1900 */
[----:B------:R-:W0:Y:S01]  /*04a0*/  LDC.64 R22, c[0x0][0x388] ;  /* 0x0000e200ff167b82 */ /* 0x000e220000000a00 */
[----:B--2---:R-:W-:-:S04]  /*04b0*/  IMAD.WIDE R24, R15, 0x4, R16 ;  /* 0x000000040f187825 */ /* 0x004fc800078e0210 */
[----:B---3--:R-:W-:Y:S01]  /*04c0*/  IMAD.WIDE R16, R19, 0x4, R16 ;  /* 0x0000000413107825 */ /* 0x008fe200078e0210 */
[----:B------:R-:W2:Y:S03]  /*04d0*/  LDG.E R20, desc[UR8][R24.64] ;  /* 0x0000000818147981 */ /* 0x000ea6000c1e1900 */
[----:B0-----:R-:W-:-:S04]  /*04e0*/  IMAD.WIDE R14, R15, 0x4, R22 ;  /* 0x000000040f0e7825 */ /* 0x001fc800078e0216 */
[----:B------:R-:W-:Y:S01]  /*04f0*/  IMAD.WIDE R22, R19, 0x4, R22 ;  /* 0x0000000413167825 */ /* 0x000fe200078e0216 */
[----:B------:R-:W3:Y:S04]  /*0500*/  LDG.E R21, desc[UR8][R14.64] ;  /* 0x000000080e157981 */ /* 0x000ee8000c1e1900 */
[----:B------:R-:W4:Y:S04]  /*0510*/  LDG.E R19, desc[UR8][R16.64] ;  /* 0x0000000810137981 */ /* 0x000f28000c1e1900 */
[----:B------:R0:W4:Y:S01]  /*0520*/  LDG.E R22, desc[UR8][R22.64] ;  /* 0x0000000816167981 */ /* 0x000122000c1e1900 */
[----:B------:R-:W-:Y:S01]  /*0530*/  BSSY.RECONVERGENT B1, `(.L_x_5) ;  /* 0x0000031000017945 */ /* 0x000fe20003800200 */
[----:B0-----:R-:W-:Y:S01]  /*0540*/  HFMA2 R23, -RZ, RZ, 0, 0 ;  /* 0x00000000ff177431 */ /* 0x001fe200000001ff */
[----:B--2--5:R-:W-:-:S04]  /*0550*/  ISETP.NE.AND P1, PT, R3, R20, PT ;  /* 0x000000140300720c */ /* 0x024fc80003f25270 */
[----:B---3--:R-:W-:Y:S02]  /*0560*/  ISETP.EQ.AND P1, PT, R2, R21, !P1 ;  /* 0x000000150200720c */ /* 0x008fe40004f22270 */
[----:B----4-:R-:W-:-:S04]  /*0570*/  ISETP.NE.AND P3, PT, R19, R3, PT ;  /* 0x000000031300720c */ /* 0x010fc80003f65270 */
[----:B------:R-:W-:-:S04]  /*0580*/  ISETP.EQ.AND P3, PT, R22, R2, !P3 ;  /* 0x000000021600720c */ /* 0x000fc80005f62270 */
[----:B------:R-:W-:Y:S02]  /*0590*/  PLOP3.LUT P1, PT, P1, P3, PT, 0xf8, 0x8f ;  /* 0x00000000008f781c */ /* 0x000fe40000f27f70 */
[----:B------:R-:W-:Y:S02]  /*05a0*/  ISETP.NE.AND P0, PT, R5, R20, PT ;  /* 0x000000140500720c */ /* 0x000fe40003f05270 */
[----:B------:R-:W-:Y:S02]  /*05b0*/  ISETP.NE.AND P2, PT, R19, R5, PT ;  /* 0x000000051300720c */ /* 0x000fe40003f45270 */
[----:B------:R-:W-:Y:S02]  /*05c0*/  ISETP.EQ.AND P0, PT, R4, R21, !P0 ;  /* 0x000000150400720c */ /* 0x000fe40004702270 */
[----:B------:R-:W-:-:S04]  /*05d0*/  ISETP.EQ.AND P2, PT, R22, R4, !P2 ;  /* 0x000000041600720c */ /* 0x000fc80005742270 */
[----:B------:R-:W-:Y:S01]  /*05e0*/  PLOP3.LUT P0, PT, P0, P2, PT, 0xf8, 0x8f ;  /* 0x00000000008f781c */ /* 0x000fe20000705f70 */
[----:B------:R-:W-:-:S12]  /*05f0*/  @P1 BRA `(.L_x_6) ;  /* 0x0000000000901947 */ /* 0x000fd80003800000 */
[C---:B------:R-:W-:Y:S02]  /*0600*/  ISETP.NE.AND P1, PT, R6.reuse, R20, PT ;  /* 0x000000140600720c */ /* 0x040fe40003f25270 */
[----:B------:R-:W-:Y:S02]  /*0610*/  ISETP.NE.AND P2, PT, R6, R19, PT ;  /* 0x000000130600720c */ /* 0x000fe40003f45270 */
[C---:B------:R-:W-:Y:S02]  /*0620*/  ISETP.EQ.AND P1, PT, R7.reuse, R21, !P1 ;  /* 0x000000150700720c */ /* 0x040fe40004f22270 */
[----:B------:R-:W-:-:S04]  /*0630*/  ISETP.EQ.AND P2, PT, R7, R22, !P2 ;  /* 0x000000160700720c */ /* 0x000fc80005742270 */
[----:B------:R-:W-:-:S13]  /*0640*/  PLOP3.LUT P1, PT, P1, P2, PT, 0xf8, 0x8f ;  /* 0x00000000008f781c */ /* 0x000fda0000f25f70 */
[----:B------:R-:W-:Y:S05]  /*0650*/  @P1 BRA `(.L_x_6) ;  /* 0x0000000000781947 */ /* 0x000fea0003800000 */
[-C--:B------:R-:W-:Y:S01]  /*0660*/  IADD3 R17, PT, PT, R21, -R2.reuse, RZ ;  /* 0x8000000215117210 */ /* 0x080fe20007ffe0ff */
[----:B------:R-:W-:Y:S01]  /*0670*/  IMAD.IADD R14, R6, 0x1, -R3 ;  /* 0x00000001060e7824 */ /* 0x000fe200078e0a03 */
[----:B------:R-:W-:Y:S01]  /*0680*/  IADD3 R15, PT, PT, R22, -R2, RZ ;  /* 0x80000002160f7210 */ /* 0x000fe20007ffe0ff */
[----:B------:R-:W-:Y:S01]  /*0690*/  IMAD.IADD R23, R7, 0x1, -R2 ;  /* 0x0000000107177824 */ /* 0x000fe200078e0a02 */
[-C--:B------:R-:W-:Y:S01]  /*06a0*/  IADD3 R24, PT, PT, R20, -R3.reuse, RZ ;  /* 0x8000000314187210 */ /* 0x080fe20007ffe0ff */
[-C--:B------:R-:W-:Y:S01]  /*06b0*/  IMAD.WIDE R16, R17, R14.reuse, RZ ;  /* 0x0000000e11107225 */ /* 0x080fe200078e02ff */
[----:B------:R-:W-:Y:S02]  /*06c0*/  IADD3 R25, PT, PT, R19, -R3, RZ ;  /* 0x8000000313197210 */ /* 0x000fe40007ffe0ff */
[----:B------:R-:W-:Y:S01]  /*06d0*/  IADD3 R27, PT, PT, -R21, R7, RZ ;  /* 0x00000007151b7210 */ /* 0x000fe20007ffe1ff */
[----:B------:R-:W-:-:S04]  /*06e0*/  IMAD.WIDE R14, R15, R14, RZ ;  /* 0x0000000e0f0e7225 */ /* 0x000fc800078e02ff */
[----:B------:R-:W-:Y:S01]  /*06f0*/  IMAD.WIDE R16, R23, R24, -R16 ;  /* 0x0000001817107225 */ /* 0x000fe200078e0a10 */
[----:B------:R-:W-:-:S03]  /*0700*/  IADD3 R24, PT, PT, -R20, R3, RZ ;  /* 0x0000000314187210 */ /* 0x000fc60007ffe1ff */
[----:B------:R-:W-:Y:S01]  /*0710*/  IMAD.WIDE R14, R23, R25, -R14 ;  /* 0x00000019170e7225 */ /* 0x000fe200078e0a0e */
[----:B------:R-:W-:-:S03]  /*0720*/  IADD3 R25, PT, PT, -R21, R22, RZ ;  /* 0x0000001615197210 */ /* 0x000fc60007ffe1ff */
[----:B------:R-:W-:Y:S02]  /*0730*/  IMAD R15, R15, R16, RZ ;  /* 0x000000100f0f7224 */ /* 0x000fe400078e02ff */
[----:B------:R-:W-:Y:S02]  /*0740*/  IMAD.IADD R26, R6, 0x1, -R20 ;  /* 0x00000001061a7824 */ /* 0x000fe400078e0a14 */
[----:B------:R-:W-:Y:S01]  /*0750*/  IMAD R23, R17, R14, R15 ;  /* 0x0000000e11177224 */ /* 0x000fe200078e020f */
[----:B------:R-:W-:Y:S01]  /*0760*/  IADD3 R17, PT, PT, -R21, R2, RZ ;  /* 0x0000000215117210 */ /* 0x000fe20007ffe1ff */
[----:B------:R-:W-:-:S04]  /*0770*/  IMAD.WIDE.U32 R14, R14, R16, RZ ;  /* 0x000000100e0e7225 */ /* 0x000fc800078e00ff */
[----:B------:R-:W-:Y:S02]  /*0780*/  IMAD.IADD R14, R19, 0x1, -R20 ;  /* 0x00000001130e7824 */ /* 0x000fe400078e0a14 */
[----:B------:R-:W-:Y:S02]  /*0790*/  IMAD.IADD R23, R15, 0x1, R23 ;  /* 0x000000010f177824 */ /* 0x000fe400078e0217 */
[----:B------:R-:W-:-:S04]  /*07a0*/  IMAD.WIDE R16, R14, R17, RZ ;  /* 0x000000110e107225 */ /* 0x000fc800078e02ff */
[----:B------:R-:W-:-:S04]  /*07b0*/  IMAD.WIDE R14, R14, R27, RZ ;  /* 0x0000001b0e0e7225 */ /* 0x000fc800078e02ff */
[----:B------:R-:W-:-:S04]  /*07c0*/  IMAD.WIDE R16, R25, R24, -R16 ;  /* 0x0000001819107225 */ /* 0x000fc800078e0a10 */
[----:B------:R-:W-:-:S04]  /*07d0*/  IMAD.WIDE R14, R25, R26, -R14 ;  /* 0x0000001a190e7225 */ /* 0x000fc800078e0a0e */
[----:B------:R-:W-:-:S04]  /*07e0*/  IMAD R17, R17, R14, RZ ;  /* 0x0000000e11117224 */ /* 0x000fc800078e02ff */
[C---:B------:R-:W-:Y:S02]  /*07f0*/  IMAD R17, R16.reuse, R15, R17 ;  /* 0x0000000f10117224 */ /* 0x040fe400078e0211 */
[----:B------:R-:W-:-:S05]  /*0800*/  IMAD.WIDE.U32 R14, R16, R14, RZ ;  /* 0x0000000e100e7225 */ /* 0x000fca00078e00ff */
[----:B------:R-:W-:-:S04]  /*0810*/  IADD3 R14, PT, PT, R15, R17, RZ ;  /* 0x000000110f0e7210 */ /* 0x000fc80007ffe0ff */
[----:B------:R-:W-:-:S04]  /*0820*/  LOP3.LUT R23, R23, R14, RZ, 0xc0, !PT ;  /* 0x0000000e17177212 */ /* 0x000fc800078ec0ff */
[----:B------:R-:W-:-:S07]  /*0830*/  SHF.R.U32.HI R23, RZ, 0x1f, R23 ;  /* 0x0000001fff177819 */ /* 0x000fce0000011617 */
.L_x_6:
[----:B------:R-:W-:Y:S05]  /*0840*/  BSYNC.RECONVERGENT B1 ;  /* 0x0000000000017941 */ /* 0x000fea0003800200 */
.L_x_5:
[----:B------:R-:W-:Y:S01]  /*0850*/  BSSY.RECONVERGENT B1, `(.L_x_7) ;  /* 0x0000027000017945 */ /* 0x000fe20003800200 */
[----:B------:R-:W-:-:S03]  /*0860*/  MOV R14, RZ ;  /* 0x000000ff000e7202 */ /* 0x000fc60000000f00 */
[----:B------:R-:W-:Y:S05]  /*0870*/  @P0 BRA `(.L_x_8) ;  /* 0x0000000000900947 */ /* 0x000fea0003800000 */
        /* <DEDUP_REMOVED lines=11> */
[----:B------:R-:W-:Y:S01]  /*0930*/  IMAD.WIDE R16, R17, R14, RZ ;  /* 0x0000000e11107225 */ /* 0x000fe200078e02ff */
[----:B------:R-:W-:-:S03]  /*0940*/  IADD3 R26, PT, PT, R19, -R5, RZ ;  /* 0x80000005131a7210 */ /* 0x000fc60007ffe0ff */
[----:B------:R-:W-:-:S04]  /*0950*/  IMAD.WIDE R14, R15, R14, RZ ;  /* 0x0000000e0f0e7225 */ /* 0x000fc800078e02ff */
[----:B------:R-:W-:-:S04]  /*0960*/  IMAD.WIDE R16, R25, R24, -R16 ;  /* 0x0000001819107225 */ /* 0x000fc800078e0a10 */
[----:B------:R-:W-:Y:S01]  /*0970*/  IMAD.WIDE R14, R25, R26, -R14 ;  /* 0x0000001a190e7225 */ /* 0x000fe200078e0a0e */
[----:B------:R-:W-:-:S03]  /*0980*/  IADD3 R25, PT, PT, -R21, R4, RZ ;  /* 0x0000000415197210 */ /* 0x000fc60007ffe1ff */
[----:B------:R-:W-:Y:S02]  /*0990*/  IMAD R15, R15, R16, RZ ;  /* 0x000000100f0f7224 */ /* 0x000fe400078e02ff */
[----:B------:R-:W-:Y:S02]  /*09a0*/  IMAD.IADD R26, R19, 0x1, -R20 ;  /* 0x00000001131a7824 */ /* 0x000fe400078e0a14 */
[----:B------:R-:W-:Y:S01]  /*09b0*/  IMAD R19, R17, R14, R15 ;  /* 0x0000000e11137224 */ /* 0x000fe200078e020f */
[----:B------:R-:W-:Y:S01]  /*09c0*/  IADD3 R17, PT, PT, -R21, R9, RZ ;  /* 0x0000000915117210 */ /* 0x000fe20007ffe1ff */
[----:B------:R-:W-:Y:S01]  /*09d0*/  IMAD.WIDE.U32 R14, R14, R16, RZ ;  /* 0x000000100e0e7225 */ /* 0x000fe200078e00ff */
[C---:B------:R-:W-:Y:S02]  /*09e0*/  IADD3 R14, PT, PT, -R20.reuse, R5, RZ ;  /* 0x00000005140e7210 */ /* 0x040fe40007ffe1ff */
[----:B------:R-:W-:Y:S01]  /*09f0*/  IADD3 R20, PT, PT, -R20, R8, RZ ;  /* 0x0000000814147210 */ /* 0x000fe20007ffe1ff */
[----:B------:R-:W-:-:S04]  /*0a00*/  IMAD.WIDE R24, R26, R25, RZ ;  /* 0x000000191a187225 */ /* 0x000fc800078e02ff */
[----:B------:R-:W-:-:S04]  /*0a10*/  IMAD.WIDE R16, R26, R17, RZ ;  /* 0x000000111a107225 */ /* 0x000fc800078e02ff */
[----:B------:R-:W-:Y:S02]  /*0a20*/  IMAD.IADD R21, R22, 0x1, -R21 ;  /* 0x0000000116157824 */ /* 0x000fe400078e0a15 */
[----:B------:R-:W-:Y:S02]  /*0a30*/  IMAD.IADD R15, R15, 0x1, R19 ;  /* 0x000000010f0f7824 */ /* 0x000fe400078e0213 */
        /* <DEDUP_REMOVED lines=8> */
.L_x_8:
[----:B------:R-:W-:Y:S05]  /*0ac0*/  BSYNC.RECONVERGENT B1 ;  /* 0x0000000000017941 */ /* 0x000fea0003800200 */
.L_x_7:
[----:B------:R-:W-:Y:S01]  /*0ad0*/  IADD3 R10, PT, PT, R10, R23, RZ ;  /* 0x000000170a0a7210 */ /* 0x000fe20007ffe0ff */
[----:B------:R-:W-:-:S07]  /*0ae0*/  IMAD.IADD R11, R11, 0x1, R14 ;  /* 0x000000010b0b7824 */ /* 0x000fce00078e020e */
.L_x_4:
[----:B------:R-:W-:Y:S05]  /*0af0*/  BSYNC.RECONVERGENT B0 ;  /* 0x0000000000007941 */ /* 0x000fea0003800200 */
.L_x_3:
[----:B------:R-:W-:Y:S02]  /*0b00*/  IADD3 R12, P0, PT, R12, 0x8, RZ ;  /* 0x000000080c0c7810 */ /* 0x000fe40007f1e0ff */
[----:B------:R-:W-:Y:S02]  /*0b10*/  IADD3 R18, PT, PT, R18, 0x1, RZ ;  /* 0x0000000112127810 */ /* 0x000fe40007ffe0ff */
[----:B------:R-:W-:Y:S01]  /*0b20*/  IADD3.X R13, PT, PT, RZ, R13, RZ, P0, !PT ;  /* 0x0000000dff0d7210 */ /* 0x000fe200007fe4ff */
[----:B------:R-:W-:Y:S08]  /*0b30*/  BRA.U UP0, `(.L_x_9) ;  /* 0xfffffff900387547 */ /* 0x000ff0000b83ffff */
.L_x_2:
[----:B-----5:R-:W0:Y:S08]  /*0b40*/  LDC.64 R2, c[0x0][0x3b8] ;  /* 0x0000ee00ff027b82 */ /* 0x020e300000000a00 */
[----:B------:R-:W1:Y:S01]  /*0b50*/  LDC.64 R4, c[0x0][0x3c0] ;  /* 0x0000f000ff047b82 */ /* 0x000e620000000a00 */
[----:B0-----:R-:W-:-:S05]  /*0b60*/  IMAD.WIDE R2, R0, 0x4, R2 ;  /* 0x0000000400027825 */ /* 0x001fca00078e0202 */
[----:B------:R-:W-:Y:S01]  /*0b70*/  STG.E desc[UR8][R2.64], R10 ;  /* 0x0000000a02007986 */ /* 0x000fe2000c101908 */
[----:B-1----:R-:W-:-:S05]  /*0b80*/  IMAD.WIDE R4, R0, 0x4, R4 ;  /* 0x0000000400047825 */ /* 0x002fca00078e0204 */
[----:B------:R-:W-:Y:S01]  /*0b90*/  STG.E desc[UR8][R4.64], R11 ;  /* 0x0000000b04007986 */ /* 0x000fe2000c101908 */
[----:B------:R-:W-:Y:S05]  /*0ba0*/  EXIT ;  /* 0x000000000000794d */ /* 0x000fea0003800000 */
.L_x_10:
        /* <DEDUP_REMOVED lines=13> */
.L_x_47:


//--------------------- .text.count_edge_crossings_optimized --------------------------
	.section	.text.count_edge_crossings_optimized,"ax",@progbits
	.align	128
        .global         count_edge_crossings_optimized
        .type           count_edge_crossings_optimized,@function
        .size           count_edge_crossings_optimized,(.L_x_48 - count_edge_crossings_optimized)
        .other          count_edge_crossings_optimized,@"STO_CUDA_ENTRY STV_DEFAULT"
count_edge_crossings_optimized:
.text.count_edge_crossings_optimized:
[----:B------:R-:W-:Y:S01]  /*0000*/  LDC R1, c[0x0][0x37c] ;  /* 0x0000df00ff017b82 */ /* 0x000fe20000000800 */
[----:B------:R-:W0:Y:S07]  /*0010*/  S2R R8, SR_TID.X ;  /* 0x0000000000087919 */ /* 0x000e2e0000002100 */
[----:B------:R-:W0:Y:S01]  /*0020*/  LDC R9, c[0x0][0x3a4] ;  /* 0x0000e900ff097b82 */ /* 0x000e220000000800 */
[----:B------:R-:W-:Y:S01]  /*0030*/  UMOV UR4, 0x400 ;  /* 0x0000040000047882 */ /* 0x000fe20000000000 */
[----:B------:R-:W1:Y:S01]  /*0040*/  LDCU.64 UR6, c[0x0][0x358] ;  /* 0x00006b00ff0677ac */ /* 0x000e620008000a00 */
[----:B------:R-:W-:Y:S01]  /*0050*/  BSSY.RECONVERGENT B0, `(.L_x_11) ;  /* 0x0000065000007945 */ /* 0x000fe20003800200 */
[----:B------:R-:W2:Y:S04]  /*0060*/  LDCU.64 UR8, c[0x0][0x388] ;  /* 0x00007100ff0877ac */ /* 0x000ea80008000a00 */
[----:B------:R-:W3:Y:S01]  /*0070*/  S2UR UR5, SR_CgaCtaId ;  /* 0x00000000000579c3 */ /* 0x000ee20000008800 */
[----:B------:R-:W4:Y:S07]  /*0080*/  LDCU.64 UR10, c[0x0][0x390] ;  /* 0x00007200ff0a77ac */ /* 0x000f2e0008000a00 */
[----:B------:R-:W1:Y:S01]  /*0090*/  LDC R19, c[0x0][0x360] ;  /* 0x0000d800ff137b82 */ /* 0x000e620000000800 */
[----:B0-----:R-:W-:Y:S01]  /*00a0*/  ISETP.GE.AND P0, PT, R8, R9, PT ;  /* 0x000000090800720c */ /* 0x001fe20003f06270 */
[----:B---3--:R-:W-:-:S06]  /*00b0*/  ULEA UR4, UR5, UR4, 0x18 ;  /* 0x0000000405047291 */ /* 0x008fcc000f8ec0ff */
[----:B------:R-:W-:-:S06]  /*00c0*/  LEA R0, R9, UR4, 0x2 ;  /* 0x0000000409007c11 */ /* 0x000fcc000f8e10ff */
[----:B--2-4-:R-:W-:Y:S05]  /*00d0*/  @P0 BRA `(.L_x_12) ;  /* 0x0000000400700947 */ /* 0x014fea0003800000 */
[----:B-1----:R-:W0:Y:S01]  /*00e0*/  I2F.U32.RP R7, R19 ;  /* 0x0000001300077306 */ /* 0x002e220000209000 */
[----:B------:R-:W-:Y:S01]  /*00f0*/  IADD3 R4, PT, PT, R8, R19, RZ ;  /* 0x0000001308047210 */ /* 0x000fe20007ffe0ff */
[----:B------:R-:W-:Y:S01]  /*0100*/  BSSY.RECONVERGENT B1, `(.L_x_13) ;  /* 0x0000032000017945 */ /* 0x000fe20003800200 */
[----:B------:R-:W-:Y:S01]  /*0110*/  ISETP.NE.U32.AND P2, PT, R19, RZ, PT ;  /* 0x000000ff1300720c */ /* 0x000fe20003f45070 */
[----:B------:R-:W-:Y:S01]  /*0120*/  IMAD.MOV.U32 R21, RZ, RZ, R8 ;  /* 0x000000ffff157224 */ /* 0x000fe200078e0008 */
[CC--:B------:R-:W-:Y:S02]  /*0130*/  ISETP.GE.U32.AND P0, PT, R4.reuse, R9.reuse, PT ;  /* 0x000000090400720c */ /* 0x0c0fe40003f06070 */
[----:B------:R-:W-:Y:S01]  /*0140*/  VIMNMX.U32 R5, PT, PT, R4, R9, !PT ;  /* 0x0000000904057248 */ /* 0x000fe20007fe0000 */
[----:B0-----:R-:W0:Y:S02]  /*0150*/  MUFU.RCP R7, R7 ;  /* 0x0000000700077308 */ /* 0x001e240000001000 */
[----:B0-----:R-:W-:-:S06]  /*0160*/  VIADD R2, R7, 0xffffffe ;  /* 0x0ffffffe07027836 */ /* 0x001fcc0000000000 */
[----:B------:R0:W1:Y:S02]  /*0170*/  F2I.FTZ.U32.TRUNC.NTZ R3, R2 ;  /* 0x0000000200037305 */ /* 0x000064000021f000 */
[----:B0-----:R-:W-:Y:S02]  /*0180*/  IMAD.MOV.U32 R2, RZ, RZ, RZ ;  /* 0x000000ffff027224 */ /* 0x001fe400078e00ff */
[----:B-1----:R-:W-:-:S04]  /*0190*/  IMAD.MOV R6, RZ, RZ, -R3 ;  /* 0x000000ffff067224 */ /* 0x002fc800078e0a03 */
[----:B------:R-:W-:Y:S01]  /*01a0*/  IMAD R11, R6, R19, RZ ;  /* 0x00000013060b7224 */ /* 0x000fe200078e02ff */
[----:B------:R-:W-:-:S03]  /*01b0*/  SEL R6, RZ, 0x1, P0 ;  /* 0x00000001ff067807 */ /* 0x000fc60000000000 */
[----:B------:R-:W-:Y:S01]  /*01c0*/  IMAD.HI.U32 R3, R3, R11, R2 ;  /* 0x0000000b03037227 */ /* 0x000fe200078e0002 */
[----:B------:R-:W-:-:S05]  /*01d0*/  IADD3 R4, PT, PT, R5, -R4, -R6 ;  /* 0x8000000405047210 */ /* 0x000fca0007ffe806 */
[----:B------:R-:W-:-:S04]  /*01e0*/  IMAD.HI.U32 R7, R3, R4, RZ ;  /* 0x0000000403077227 */ /* 0x000fc800078e00ff */
[----:B------:R-:W-:-:S04]  /*01f0*/  IMAD.MOV R2, RZ, RZ, -R7 ;  /* 0x000000ffff027224 */ /* 0x000fc800078e0a07 */
[----:B------:R-:W-:Y:S02]  /*0200*/  IMAD R4, R19, R2, R4 ;  /* 0x0000000213047224 */ /* 0x000fe400078e0204 */
[----:B------:R-:W0:Y:S03]  /*0210*/  LDC.64 R2, c[0x0][0x388] ;  /* 0x0000e200ff027b82 */ /* 0x000e260000000a00 */
[----:B------:R-:W-:-:S13]  /*0220*/  ISETP.GE.U32.AND P0, PT, R4, R19, PT ;  /* 0x000000130400720c */ /* 0x000fda0003f06070 */
[----:B------:R-:W-:Y:S01]  /*0230*/  @P0 IADD3 R4, PT, PT, R4, -R19, RZ ;  /* 0x8000001304040210 */ /* 0x000fe20007ffe0ff */
[----:B------:R-:W-:-:S03]  /*0240*/  @P0 VIADD R7, R7, 0x1 ;  /* 0x0000000107070836 */ /* 0x000fc60000000000 */
[-C--:B------:R-:W-:Y:S02]  /*0250*/  ISETP.GE.U32.AND P1, PT, R4, R19.reuse, PT ;  /* 0x000000130400720c */ /* 0x080fe40003f26070 */
[----:B------:R-:W1:Y:S11]  /*0260*/  LDC.64 R4, c[0x0][0x390] ;  /* 0x0000e400ff047b82 */ /* 0x000e760000000a00 */
[----:B------:R-:W-:Y:S01]  /*0270*/  @P1 VIADD R7, R7, 0x1 ;  /* 0x0000000107071836 */ /* 0x000fe20000000000 */
[----:B------:R-:W-:-:S04]  /*0280*/  @!P2 LOP3.LUT R7, RZ, R19, RZ, 0x33, !PT ;  /* 0x00000013ff07a212 */ /* 0x000fc800078e33ff */
[----:B------:R-:W-:-:S04]  /*0290*/  IADD3 R6, PT, PT, R6, R7, RZ ;  /* 0x0000000706067210 */ /* 0x000fc80007ffe0ff */
[C---:B------:R-:W-:Y:S02]  /*02a0*/  LOP3.LUT R7, R6.reuse, 0x3, RZ, 0xc0, !PT ;  /* 0x0000000306077812 */ /* 0x040fe400078ec0ff */
[----:B------:R-:W-:Y:S02]  /*02b0*/  ISETP.GE.U32.AND P0, PT, R6, 0x3, PT ;  /* 0x000000030600780c */ /* 0x000fe40003f06070 */
[----:B------:R-:W-:-:S13]  /*02c0*/  ISETP.NE.AND P1, PT, R7, 0x3, PT ;  /* 0x000000030700780c */ /* 0x000fda0003f25270 */
[----:B0-----:R-:W-:Y:S05]  /*02d0*/  @!P1 BRA `(.L_x_14) ;  /* 0x0000000000509947 */ /* 0x001fea0003800000 */
[----:B------:R-:W-:Y:S01]  /*02e0*/  VIADD R6, R6, 0x1 ;  /* 0x0000000106067836 */ /* 0x000fe20000000000 */
[----:B------:R-:W-:-:S04]  /*02f0*/  LEA R14, R8, UR4, 0x2 ;  /* 0x00000004080e7c11 */ /* 0x000fc8000f8e10ff */
[----:B------:R-:W-:Y:S01]  /*0300*/  LOP3.LUT R10, R6, 0x3, RZ, 0xc0, !PT ;  /* 0x00000003060a7812 */ /* 0x000fe200078ec0ff */
[----:B------:R-:W-:-:S03]  /*0310*/  IMAD.WIDE.U32 R6, R8, 0x4, RZ ;  /* 0x0000000408067825 */ /* 0x000fc600078e00ff */
[C---:B------:R-:W-:Y:S01]  /*0320*/  IADD3 R15, PT, PT, -R10.reuse, RZ, RZ ;  /* 0x000000ff0a0f7210 */ /* 0x040fe20007ffe1ff */
[----:B------:R-:W-:-:S07]  /*0330*/  IMAD R21, R10, R19, R8 ;  /* 0x000000130a157224 */ /* 0x000fce00078e0208 */
.L_x_15:
[C---:B------:R-:W-:Y:S02]  /*0340*/  IADD3 R10, P1, PT, R6.reuse, UR8, RZ ;  /* 0x00000008060a7c10 */ /* 0x040fe4000ff3e0ff */
[----:B--2---:R-:W-:Y:S02]  /*0350*/  IADD3 R12, P2, PT, R6, UR10, RZ ;  /* 0x0000000a060c7c10 */ /* 0x004fe4000ff5e0ff */
[C---:B------:R-:W-:Y:S02]  /*0360*/  IADD3.X R11, PT, PT, R7.reuse, UR9, RZ, P1, !PT ;  /* 0x00000009070b7c10 */ /* 0x040fe40008ffe4ff */
[----:B------:R-:W-:-:S04]  /*0370*/  IADD3.X R13, PT, PT, R7, UR11, RZ, P2, !PT ;  /* 0x0000000b070d7c10 */ /* 0x000fc800097fe4ff */
[----:B------:R-:W2:Y:S04]  /*0380*/  LDG.E R11, desc[UR6][R10.64] ;  /* 0x000000060a0b7981 */ /* 0x000ea8000c1e1900 */
[----:B------:R-:W3:Y:S01]  /*0390*/  LDG.E R12, desc[UR6][R12.64] ;  /* 0x000000060c0c7981 */ /* 0x000ee2000c1e1900 */
[----:B------:R-:W-:Y:S02]  /*03a0*/  IMAD R17, R9, 0x4, R14 ;  /* 0x0000000409117824 */ /* 0x000fe400078e020e */
[----:B------:R-:W-:Y:S02]  /*03b0*/  VIADD R15, R15, 0x1 ;  /* 0x000000010f0f7836 */ /* 0x000fe40000000000 */
[----:B------:R-:W-:-:S03]  /*03c0*/  IMAD.WIDE.U32 R6, R19, 0x4, R6 ;  /* 0x0000000413067825 */ /* 0x000fc600078e0006 */
[----:B------:R-:W-:Y:S01]  /*03d0*/  ISETP.NE.AND P1, PT, R15, RZ, PT ;  /* 0x000000ff0f00720c */ /* 0x000fe20003f25270 */
[----:B--2---:R0:W-:Y:S04]  /*03e0*/  STS [R14], R11 ;  /* 0x0000000b0e007388 */ /* 0x0041e80000000800 */
[----:B---3--:R2:W-:Y:S01]  /*03f0*/  STS [R17], R12 ;  /* 0x0000000c11007388 */ /* 0x0085e20000000800 */
[----:B0-----:R-:W-:-:S07]  /*0400*/  LEA R14, R19, R14, 0x2 ;  /* 0x0000000e130e7211 */ /* 0x001fce00078e10ff */
[----:B------:R-:W-:Y:S05]  /*0410*/  @P1 BRA `(.L_x_15) ;  /* 0xfffffffc00c81947 */ /* 0x000fea000383ffff */
.L_x_14:
[----:B------:R-:W-:Y:S05]  /*0420*/  BSYNC.RECONVERGENT B1 ;  /* 0x0000000000017941 */ /* 0x000fea0003800200 */
.L_x_13:
[----:B------:R-:W-:Y:S05]  /*0430*/  @!P0 BRA `(.L_x_12) ;  /* 0x0000000000988947 */ /* 0x000fea0003800000 */
.L_x_16:
[----:B0-----:R-:W-:Y:S02]  /*0440*/  IMAD.IADD R7, R19, 0x1, R21 ;  /* 0x0000000113077824 */ /* 0x001fe400078e0215 */
[----:B------:R-:W-:-:S04]  /*0450*/  IMAD.WIDE.U32 R26, R21, 0x4, R2 ;  /* 0x00000004151a7825 */ /* 0x000fc800078e0002 */
[----:B------:R-:W-:Y:S01]  /*0460*/  IMAD.IADD R13, R7, 0x1, R19 ;  /* 0x00000001070d7824 */ /* 0x000fe200078e0213 */
[----:B------:R-:W3:Y:S01]  /*0470*/  LDG.E R18, desc[UR6][R26.64] ;  /* 0x000000061a127981 */ /* 0x000ee2000c1e1900 */
[----:B-1----:R-:W-:-:S03]  /*0480*/  IMAD.WIDE.U32 R28, R21, 0x4, R4 ;  /* 0x00000004151c7825 */ /* 0x002fc600078e0004 */
[----:B------:R-:W-:Y:S01]  /*0490*/  IADD3 R23, PT, PT, R13, R19, RZ ;  /* 0x000000130d177210 */ /* 0x000fe20007ffe0ff */
[C---:B------:R-:W-:Y:S01]  /*04a0*/  IMAD.WIDE.U32 R24, R7.reuse, 0x4, R2 ;  /* 0x0000000407187825 */ /* 0x040fe200078e0002 */
[----:B------:R-:W4:Y:S03]  /*04b0*/  LDG.E R20, desc[UR6][R28.64] ;  /* 0x000000061c147981 */ /* 0x000f26000c1e1900 */
[----:B------:R-:W-:Y:S01]  /*04c0*/  IMAD.WIDE.U32 R6, R7, 0x4, R4 ;  /* 0x0000000407067825 */ /* 0x000fe200078e0004 */
[----:B------:R0:W5:Y:S03]  /*04d0*/  LDG.E R22, desc[UR6][R24.64] ;  /* 0x0000000618167981 */ /* 0x000166000c1e1900 */
[C---:B------:R-:W-:Y:S02]  /*04e0*/  IMAD.WIDE.U32 R10, R13.reuse, 0x4, R2 ;  /* 0x000000040d0a7825 */ /* 0x040fe400078e0002 */
[----:B------:R1:W5:Y:S02]  /*04f0*/  LDG.E R6, desc[UR6][R6.64] ;  /* 0x0000000606067981 */ /* 0x000364000c1e1900 */
[----:B--2---:R-:W-:-:S02]  /*0500*/  IMAD.WIDE.U32 R12, R13, 0x4, R4 ;  /* 0x000000040d0c7825 */ /* 0x004fc400078e0004 */
[----:B------:R2:W5:Y:S02]  /*0510*/  LDG.E R10, desc[UR6][R10.64] ;  /* 0x000000060a0a7981 */ /* 0x000564000c1e1900 */
[C---:B------:R-:W-:Y:S02]  /*0520*/  IMAD.WIDE.U32 R14, R23.reuse, 0x4, R2 ;  /* 0x00000004170e7825 */ /* 0x040fe400078e0002 */
[----:B------:R2:W5:Y:S02]  /*0530*/  LDG.E R12, desc[UR6][R12.64] ;  /* 0x000000060c0c7981 */ /* 0x000564000c1e1900 */
[----:B------:R-:W-:Y:S02]  /*0540*/  IMAD.WIDE.U32 R16, R23, 0x4, R4 ;  /* 0x0000000417107825 */ /* 0x000fe400078e0004 */
[----:B------:R-:W5:Y:S04]  /*0550*/  LDG.E R14, desc[UR6][R14.64] ;  /* 0x000000060e0e7981 */ /* 0x000f68000c1e1900 */
[----:B------:R-:W5:Y:S01]  /*0560*/  LDG.E R16, desc[UR6][R16.64] ;  /* 0x0000000610107981 */ /* 0x000f62000c1e1900 */
[C---:B0-----:R-:W-:Y:S01]  /*0570*/  LEA R24, R21.reuse, UR4, 0x2 ;  /* 0x0000000415187c11 */ /* 0x041fe2000f8e10ff */
[----:B------:R-:W-:-:S04]  /*0580*/  IMAD R25, R21, 0x4, R0 ;  /* 0x0000000415197824 */ /* 0x000fc800078e0200 */
[C---:B------:R-:W-:Y:S01]  /*0590*/  IMAD R26, R19.reuse, 0x4, R24 ;  /* 0x00000004131a7824 */ /* 0x040fe200078e0218 */
[----:B------:R-:W-:-:S03]  /*05a0*/  LEA R27, R19, R25, 0x2 ;  /* 0x00000019131b7211 */ /* 0x000fc600078e10ff */
[C---:B------:R-:W-:Y:S02]  /*05b0*/  IMAD R28, R19.reuse, 0x4, R26 ;  /* 0x00000004131c7824 */ /* 0x040fe400078e021a */
[----:B-1----:R-:W-:-:S03]  /*05c0*/  IMAD R7, R19, 0x4, R27 ;  /* 0x0000000413077824 */ /* 0x002fc600078e021b */
[C---:B--2---:R-:W-:Y:S01]  /*05d0*/  LEA R11, R19.reuse, R28, 0x2 ;  /* 0x0000001c130b7211 */ /* 0x044fe200078e10ff */
[----:B------:R-:W-:Y:S02]  /*05e0*/  IMAD R13, R19, 0x4, R7 ;  /* 0x00000004130d7824 */ /* 0x000fe400078e0207 */
[----:B------:R-:W-:-:S05]  /*05f0*/  IMAD.IADD R21, R23, 0x1, R19 ;  /* 0x0000000117157824 */ /* 0x000fca00078e0213 */
[----:B------:R-:W-:Y:S01]  /*0600*/  ISETP.GE.AND P0, PT, R21, R9, PT ;  /* 0x000000091500720c */ /* 0x000fe20003f06270 */
[----:B---3--:R0:W-:Y:S04]  /*0610*/  STS [R24], R18 ;  /* 0x0000001218007388 */ /* 0x0081e80000000800 */
[----:B----4-:R0:W-:Y:S04]  /*0620*/  STS [R25], R20 ;  /* 0x0000001419007388 */ /* 0x0101e80000000800 */
[----:B-----5:R0:W-:Y:S04]  /*0630*/  STS [R26], R22 ;  /* 0x000000161a007388 */ /* 0x0201e80000000800 */
[----:B------:R0:W-:Y:S04]  /*0640*/  STS [R27], R6 ;  /* 0x000000061b007388 */ /* 0x0001e80000000800 */
[----:B------:R0:W-:Y:S04]  /*0650*/  STS [R28], R10 ;  /* 0x0000000a1c007388 */ /* 0x0001e80000000800 */
[----:B------:R0:W-:Y:S04]  /*0660*/  STS [R7], R12 ;  /* 0x0000000c07007388 */ /* 0x0001e80000000800 */
[----:B------:R0:W-:Y:S04]  /*0670*/  STS [R11], R14 ;  /* 0x0000000e0b007388 */ /* 0x0001e80000000800 */
[----:B------:R0:W-:Y:S01]  /*0680*/  STS [R13], R16 ;  /* 0x000000100d007388 */ /* 0x0001e20000000800 */
[----:B------:R-:W-:Y:S05]  /*0690*/  @!P0 BRA `(.L_x_16) ;  /* 0xfffffffc00688947 */ /* 0x000fea000383ffff */
.L_x_12:
[----:B-1----:R-:W-:Y:S05]  /*06a0*/  BSYNC.RECONVERGENT B0 ;  /* 0x0000000000007941 */ /* 0x002fea0003800200 */
.L_x_11:
[----:B------:R-:W1:Y:S01]  /*06b0*/  S2UR UR5, SR_CTAID.X ;  /* 0x00000000000579c3 */ /* 0x000e620000002500 */
[----:B------:R-:W3:Y:S01]  /*06c0*/  LDCU UR12, c[0x0][0x3a0] ;  /* 0x00007400ff0c77ac */ /* 0x000ee20008000800 */
[----:B-1----:R-:W-:-:S05]  /*06d0*/  IMAD R9, R19, UR5, RZ ;  /* 0x0000000513097c24 */ /* 0x002fca000f8e02ff */
[----:B------:R-:W-:Y:S01]  /*06e0*/  IADD3 R2, PT, PT, R9, R8, RZ ;  /* 0x0000000809027210 */ /* 0x000fe20007ffe0ff */
[----:B------:R-:W-:Y:S03]  /*06f0*/  BAR.SYNC.DEFER_BLOCKING 0x0 ;  /* 0x0000000000007b1d */ /* 0x000fe60000010000 */
[----:B---3--:R-:W-:-:S13]  /*0700*/  ISETP.GE.AND P0, PT, R2, UR12, PT ;  /* 0x0000000c02007c0c */ /* 0x008fda000bf06270 */
[----:B------:R-:W-:Y:S05]  /*0710*/  @P0 EXIT ;  /* 0x000000000000094d */ /* 0x000fea0003800000 */
[----:B------:R-:W1:Y:S01]  /*0720*/  LDCU.64 UR8, c[0x0][0x380] ;  /* 0x00007000ff0877ac */ /* 0x000e620008000a00 */
[----:B0-----:R-:W-:Y:S01]  /*0730*/  IMAD.SHL.U32 R10, R2, 0x2, RZ ;  /* 0x00000002020a7824 */ /* 0x001fe200078e00ff */
[----:B-1----:R-:W-:Y:S01]  /*0740*/  MOV R19, UR9 ;  /* 0x0000000900137c02 */ /* 0x002fe20008000f00 */
[----:B------:R-:W-:-:S04]  /*0750*/  IMAD.U32 R18, RZ, RZ, UR8 ;  /* 0x00000008ff127e24 */ /* 0x000fc8000f8e00ff */
[----:B------:R-:W-:-:S05]  /*0760*/  IMAD.WIDE R4, R10, 0x4, R18 ;  /* 0x000000040a047825 */ /* 0x000fca00078e0212 */
[----:B------:R-:W2:Y:S04]  /*0770*/  LDG.E R7, desc[UR6][R4.64] ;  /* 0x0000000604077981 */ /* 0x000ea8000c1e1900 */
[----:B------:R-:W3:Y:S01]  /*0780*/  LDG.E R11, desc[UR6][R4.64+0x4] ;  /* 0x00000406040b7981 */ /* 0x000ee2000c1e1900 */
[----:B------:R-:W-:Y:S01]  /*0790*/  VIADD R14, R2, 0x1 ;  /* 0x00000001020e7836 */ /* 0x000fe20000000000 */
[----:B------:R-:W-:Y:S01]  /*07a0*/  BSSY.RECONVERGENT B2, `(.L_x_17) ;  /* 0x00000cd000027945 */ /* 0x000fe20003800200 */
[----:B------:R-:W-:-:S03]  /*07b0*/  IMAD.MOV.U32 R3, RZ, RZ, RZ ;  /* 0x000000ffff037224 */ /* 0x000fc600078e00ff */
[----:B------:R-:W-:Y:S02]  /*07c0*/  ISETP.GE.AND P0, PT, R14, UR12, PT ;  /* 0x0000000c0e007c0c */ /* 0x000fe4000bf06270 */
[C---:B--2---:R-:W-:Y:S02]  /*07d0*/  LEA R12, R7.reuse, UR4, 0x2 ;  /* 0x00000004070c7c11 */ /* 0x044fe4000f8e10ff */
[----:B------:R-:W-:Y:S02]  /*07e0*/  LEA R6, R7, R0, 0x2 ;  /* 0x0000000007067211 */ /* 0x000fe400078e10ff */
[C---:B---3--:R-:W-:Y:S01]  /*07f0*/  LEA R13, R11.reuse, UR4, 0x2 ;  /* 0x000000040b0d7c11 */ /* 0x048fe2000f8e10ff */
[----:B------:R-:W-:-:S06]  /*0800*/  IMAD R7, R11, 0x4, R0 ;  /* 0x000000040b077824 */ /* 0x000fcc00078e0200 */
[----:B------:R-:W-:Y:S05]  /*0810*/  @P0 BRA `(.L_x_18) ;  /* 0x0000000c00140947 */ /* 0x000fea0003800000 */
[----:B------:R-:W-:Y:S01]  /*0820*/  LDS R4, [R12] ;  /* 0x000000000c047984 */ /* 0x000fe20000000800 */
[----:B------:R-:W-:Y:S01]  /*0830*/  UIADD3 UR5, UPT, UPT, UR12, -0x2, URZ ;  /* 0xfffffffe0c057890 */ /* 0x000fe2000fffe0ff */
[----:B------:R-:W-:Y:S01]  /*0840*/  LOP3.LUT R9, RZ, R9, RZ, 0x33, !PT ;  /* 0x00000009ff097212 */ /* 0x000fe200078e33ff */
[----:B------:R-:W-:Y:S01]  /*0850*/  BSSY.RECONVERGENT B1, `(.L_x_19) ;  /* 0x0000085000017945 */ /* 0x000fe20003800200 */
[----:B------:R-:W0:Y:S01]  /*0860*/  LDS R5, [R13] ;  /* 0x000000000d057984 */ /* 0x000e220000000800 */
[----:B------:R-:W-:Y:S01]  /*0870*/  IMAD.MOV.U32 R3, RZ, RZ, RZ ;  /* 0x000000ffff037224 */ /* 0x000fe200078e00ff */
[----:B------:R-:W-:Y:S02]  /*0880*/  IADD3 R8, PT, PT, -R8, UR12, R9 ;  /* 0x0000000c08087c10 */ /* 0x000fe4000fffe109 */
[----:B------:R-:W1:Y:S01]  /*0890*/  LDS R6, [R6] ;  /* 0x0000000006067984 */ /* 0x000e620000000800 */
[----:B------:R-:W-:-:S03]  /*08a0*/  ISETP.NE.AND P0, PT, R2, UR5, PT ;  /* 0x0000000502007c0c */ /* 0x000fc6000bf05270 */
[----:B------:R-:W2:Y:S01]  /*08b0*/  LDS R7, [R7] ;  /* 0x0000000007077984 */ /* 0x000ea20000000800 */
[----:B0-----:R-:W-:-:S09]  /*08c0*/  IADD3 R9, PT, PT, -R4, R5, RZ ;  /* 0x0000000504097210 */ /* 0x001fd20007ffe1ff */
[----:B------:R-:W-:Y:S05]  /*08d0*/  @!P0 BRA `(.L_x_20) ;  /* 0x0000000400f08947 */ /* 0x000fea0003800000 */
[----:B------:R-:W0:Y:S01]  /*08e0*/  LDC.64 R18, c[0x0][0x380] ;  /* 0x0000e000ff127b82 */ /* 0x000e220000000a00 */
[----:B------:R-:W-:Y:S01]  /*08f0*/  LOP3.LUT R20, R8, 0xfffffffe, RZ, 0xc0, !PT ;  /* 0xfffffffe08147812 */ /* 0x000fe200078ec0ff */
[----:B------:R-:W-:Y:S01]  /*0900*/  BSSY.RECONVERGENT B0, `(.L_x_21) ;  /* 0x0000078000007945 */ /* 0x000fe20003800200 */
[----:B------:R-:W-:Y:S01]  /*0910*/  IMAD.MOV.U32 R3, RZ, RZ, RZ ;  /* 0x000000ffff037224 */ /* 0x000fe200078e00ff */
[----:B------:R-:W-:Y:S02]  /*0920*/  MOV R11, R2 ;  /* 0x00000002000b7202 */ /* 0x000fe40000000f00 */
[----:B------:R-:W-:-:S07]  /*0930*/  IMAD.MOV R20, RZ, RZ, -R20 ;  /* 0x000000ffff147224 */ /* 0x000fce00078e0a14 */
.L_x_26:
[----:B------:R-:W-:-:S05]  /*0940*/  IADD3 R13, PT, PT, R10, 0x2, RZ ;  /* 0x000000020a0d7810 */ /* 0x000fca0007ffe0ff */
[----:B0-----:R-:W-:-:S05]  /*0950*/  IMAD.WIDE R12, R13, 0x4, R18 ;  /* 0x000000040d0c7825 */ /* 0x001fca00078e0212 */
[----:B------:R-:W3:Y:S04]  /*0960*/  LDG.E R15, desc[UR6][R12.64] ;  /* 0x000000060c0f7981 */ /* 0x000ee8000c1e1900 */
[----:B------:R-:W4:Y:S04]  /*0970*/  LDG.E R17, desc[UR6][R12.64+0x4] ;  /* 0x000004060c117981 */ /* 0x000f28000c1e1900 */
[----:B------:R0:W5:Y:S04]  /*0980*/  LDG.E R21, desc[UR6][R12.64+0x8] ;  /* 0x000008060c157981 */ /* 0x000168000c1e1900 */
[----:B------:R0:W5:Y:S01]  /*0990*/  LDG.E R23, desc[UR6][R12.64+0xc] ;  /* 0x00000c060c177981 */ /* 0x000162000c1e1900 */
[----:B------:R-:W-:Y:S01]  /*09a0*/  BSSY.RECONVERGENT B3, `(.L_x_22) ;  /* 0x0000033000037945 */ /* 0x000fe20003800200 */
[----:B------:R-:W-:-:S02]  /*09b0*/  IMAD.MOV.U32 R16, RZ, RZ, RZ ;  /* 0x000000ffff107224 */ /* 0x000fc400078e00ff */
[C---:B---3--:R-:W-:Y:S01]  /*09c0*/  IMAD R22, R15.reuse, 0x4, R0 ;  /* 0x000000040f167824 */ /* 0x048fe200078e0200 */
[----:B------:R-:W-:Y:S02]  /*09d0*/  LEA R24, R15, UR4, 0x2 ;  /* 0x000000040f187c11 */ /* 0x000fe4000f8e10ff */
[C---:B----4-:R-:W-:Y:S02]  /*09e0*/  LEA R25, R17.reuse, R0, 0x2 ;  /* 0x0000000011197211 */ /* 0x050fe400078e10ff */
[----:B------:R-:W-:Y:S01]  /*09f0*/  LEA R27, R17, UR4, 0x2 ;  /* 0x00000004111b7c11 */ /* 0x000fe2000f8e10ff */
[----:B------:R-:W1:Y:S04]  /*0a00*/  LDS R22, [R22] ;  /* 0x0000000016167984 */ /* 0x000e680000000800 */
[----:B------:R-:W3:Y:S04]  /*0a10*/  LDS R25, [R25] ;  /* 0x0000000019197984 */ /* 0x000ee80000000800 */
[----:B------:R-:W4:Y:S04]  /*0a20*/  LDS R24, [R24] ;  /* 0x0000000018187984 */ /* 0x000f280000000800 */
[----:B------:R-:W2:Y:S01]  /*0a30*/  LDS R27, [R27] ;  /* 0x000000001b1b7984 */ /* 0x000ea20000000800 */
[----:B-1----:R-:W-:-:S02]  /*0a40*/  ISETP.NE.AND P0, PT, R6, R22, PT ;  /* 0x000000160600720c */ /* 0x002fc40003f05270 */
[----:B---3--:R-:W-:Y:S02]  /*0a50*/  ISETP.NE.AND P1, PT, R25, R6, PT ;  /* 0x000000061900720c */ /* 0x008fe40003f25270 */
[----:B----4-:R-:W-:Y:S02]  /*0a60*/  ISETP.EQ.AND P0, PT, R4, R24, !P0 ;  /* 0x000000180400720c */ /* 0x010fe40004702270 */
[----:B--2---:R-:W-:-:S04]  /*0a70*/  ISETP.EQ.AND P1, PT, R27, R4, !P1 ;  /* 0x000000041b00720c */ /* 0x004fc80004f22270 */
[----:B------:R-:W-:-:S13]  /*0a80*/  PLOP3.LUT P0, PT, P0, P1, PT, 0xf8, 0x8f ;  /* 0x00000000008f781c */ /* 0x000fda0000703f70 */
[----:B0-----:R-:W-:Y:S05]  /*0a90*/  @P0 BRA `(.L_x_23) ;  /* 0x00000000008c0947 */ /* 0x001fea0003800000 */
[C---:B------:R-:W-:Y:S02]  /*0aa0*/  ISETP.NE.AND P0, PT, R7.reuse, R22, PT ;  /* 0x000000160700720c */ /* 0x040fe40003f05270 */
[----:B------:R-:W-:Y:S02]  /*0ab0*/  ISETP.NE.AND P1, PT, R7, R25, PT ;  /* 0x000000190700720c */ /* 0x000fe40003f25270 */
[C---:B------:R-:W-:Y:S02]  /*0ac0*/  ISETP.EQ.AND P0, PT, R5.reuse, R24, !P0 ;  /* 0x000000180500720c */ /* 0x040fe40004702270 */
[----:B------:R-:W-:-:S04]  /*0ad0*/  ISETP.EQ.AND P1, PT, R5, R27, !P1 ;  /* 0x0000001b0500720c */ /* 0x000fc80004f22270 */
[----:B------:R-:W-:-:S13]  /*0ae0*/  PLOP3.LUT P0, PT, P0, P1, PT, 0xf8, 0x8f ;  /* 0x00000000008f781c */ /* 0x000fda0000703f70 */
[----:B------:R-:W-:Y:S05]  /*0af0*/  @P0 BRA `(.L_x_23) ;  /* 0x0000000000740947 */ /* 0x000fea0003800000 */
[----:B------:R-:W-:Y:S01]  /*0b00*/  IADD3 R14, PT, PT, -R6, R7, RZ ;  /* 0x00000007060e7210 */ /* 0x000fe20007ffe1ff */
[----:B------:R-:W-:Y:S01]  /*0b10*/  IMAD.IADD R13, R24, 0x1, -R4 ;  /* 0x00000001180d7824 */ /* 0x000fe200078e0a04 */
[C---:B------:R-:W-:Y:S02]  /*0b20*/  IADD3 R15, PT, PT, -R6.reuse, R22, RZ ;  /* 0x00000016060f7210 */ /* 0x040fe40007ffe1ff */
[----:B------:R-:W-:Y:S01]  /*0b30*/  IADD3 R16, PT, PT, -R6, R25, RZ ;  /* 0x0000001906107210 */ /* 0x000fe20007ffe1ff */
[----:B------:R-:W-:-:S04]  /*0b40*/  IMAD.WIDE R12, R13, R14, RZ ;  /* 0x0000000e0d0c7225 */ /* 0x000fc800078e02ff */
[----:B------:R-:W-:-:S04]  /*0b50*/  IMAD.WIDE R12, R9, R15, -R12 ;  /* 0x0000000f090c7225 */ /* 0x000fc800078e0a0c */
[C---:B------:R-:W-:Y:S02]  /*0b60*/  IMAD.IADD R15, R27.reuse, 0x1, -R4 ;  /* 0x000000011b0f7824 */ /* 0x040fe400078e0a04 */
[----:B------:R-:W-:Y:S02]  /*0b70*/  IMAD.IADD R27, R27, 0x1, -R24 ;  /* 0x000000011b1b7824 */ /* 0x000fe400078e0a18 */
[----:B------:R-:W-:-:S04]  /*0b80*/  IMAD.WIDE R14, R15, R14, RZ ;  /* 0x0000000e0f0e7225 */ /* 0x000fc800078e02ff */
[----:B------:R-:W-:-:S04]  /*0b90*/  IMAD.WIDE R14, R9, R16, -R14 ;  /* 0x00000010090e7225 */ /* 0x000fc800078e0a0e */
[-C--:B------:R-:W-:Y:S02]  /*0ba0*/  IMAD R15, R15, R12.reuse, RZ ;  /* 0x0000000c0f0f7224 */ /* 0x080fe400078e02ff */
[----:B------:R-:W-:Y:S01]  /*0bb0*/  IMAD.WIDE.U32 R16, R14, R12, RZ ;  /* 0x0000000c0e107225 */ /* 0x000fe200078e00ff */
[----:B------:R-:W-:-:S03]  /*0bc0*/  IADD3 R12, PT, PT, -R22, R25, RZ ;  /* 0x00000019160c7210 */ /* 0x000fc60007ffe1ff */
[----:B------:R-:W-:Y:S02]  /*0bd0*/  IMAD R15, R13, R14, R15 ;  /* 0x0000000e0d0f7224 */ /* 0x000fe400078e020f */
[----:B------:R-:W-:Y:S02]  /*0be0*/  IMAD.IADD R13, R5, 0x1, -R24 ;  /* 0x00000001050d7824 */ /* 0x000fe400078e0a18 */
[----:B------:R-:W-:Y:S01]  /*0bf0*/  IMAD.IADD R16, R17, 0x1, R15 ;  /* 0x0000000111107824 */ /* 0x000fe200078e020f */
[----:B------:R-:W-:Y:S02]  /*0c00*/  IADD3 R15, PT, PT, R4, -R24, RZ ;  /* 0x80000018040f7210 */ /* 0x000fe40007ffe0ff */
[----:B------:R-:W-:Y:S01]  /*0c10*/  IADD3 R17, PT, PT, R6, -R22, RZ ;  /* 0x8000001606117210 */ /* 0x000fe20007ffe0ff */
[----:B------:R-:W-:Y:S02]  /*0c20*/  IMAD.IADD R22, R7, 0x1, -R22 ;  /* 0x0000000107167824 */ /* 0x000fe400078e0a16 */
        /* <DEDUP_REMOVED lines=10> */
.L_x_23:
[----:B------:R-:W-:Y:S05]  /*0cd0*/  BSYNC.RECONVERGENT B3 ;  /* 0x0000000000037941 */ /* 0x000fea0003800200 */
.L_x_22:
[----:B-----5:R-:W-:Y:S01]  /*0ce0*/  LEA R22, R23, R0, 0x2 ;  /* 0x0000000017167211 */ /* 0x020fe200078e10ff */
[C---:B------:R-:W-:Y:S01]  /*0cf0*/  IMAD R12, R21.reuse, 0x4, R0 ;  /* 0x00000004150c7824 */ /* 0x040fe200078e0200 */
[----:B------:R-:W-:Y:S01]  /*0d00*/  LEA R17, R21, UR4, 0x2 ;  /* 0x0000000415117c11 */ /* 0x000fe2000f8e10ff */
[----:B------:R-:W-:Y:S01]  /*0d10*/  VIADD R20, R20, 0x2 ;  /* 0x0000000214147836 */ /* 0x000fe20000000000 */
[----:B------:R-:W-:Y:S01]  /*0d20*/  LEA R23, R23, UR4, 0x2 ;  /* 0x0000000417177c11 */ /* 0x000fe2000f8e10ff */
[----:B------:R-:W-:Y:S01]  /*0d30*/  BSSY.RECONVERGENT B3, `(.L_x_24) ;  /* 0x0000030000037945 */ /* 0x000fe20003800200 */
[----:B------:R0:W1:Y:S02]  /*0d40*/  LDS R21, [R12] ;  /* 0x000000000c157984 */ /* 0x0000640000000800 */
[----:B------:R-:W-:Y:S02]  /*0d50*/  ISETP.NE.AND P1, PT, R20, RZ, PT ;  /* 0x000000ff1400720c */ /* 0x000fe40003f25270 */
[----:B------:R-:W2:Y:S04]  /*0d60*/  LDS R22, [R22] ;  /* 0x0000000016167984 */ /* 0x000ea80000000800 */
[----:B------:R-:W3:Y:S01]  /*0d70*/  LDS R17, [R17] ;  /* 0x0000000011117984 */ /* 0x000ee20000000800 */
[----:B0-----:R-:W-:-:S03]  /*0d80*/  HFMA2 R12, -RZ, RZ, 0, 0 ;  /* 0x00000000ff0c7431 */ /* 0x001fc600000001ff */
[----:B------:R-:W0:Y:S01]  /*0d90*/  LDS R23, [R23] ;  /* 0x0000000017177984 */ /* 0x000e220000000800 */
[----:B-1----:R-:W-:Y:S02]  /*0da0*/  ISETP.NE.AND P0, PT, R6, R21, PT ;  /* 0x000000150600720c */ /* 0x002fe40003f05270 */
[----:B--2---:R-:W-:Y:S02]  /*0db0*/  ISETP.NE.AND P2, PT, R22, R6, PT ;  /* 0x000000061600720c */ /* 0x004fe40003f45270 */
[----:B---3--:R-:W-:Y:S02]  /*0dc0*/  ISETP.EQ.AND P0, PT, R4, R17, !P0 ;  /* 0x000000110400720c */ /* 0x008fe40004702270 */
[----:B0-----:R-:W-:-:S04]  /*0dd0*/  ISETP.EQ.AND P2, PT, R23, R4, !P2 ;  /* 0x000000041700720c */ /* 0x001fc80005742270 */
[----:B------:R-:W-:-:S13]  /*0de0*/  PLOP3.LUT P0, PT, P0, P2, PT, 0xf8, 0x8f ;  /* 0x00000000008f781c */ /* 0x000fda0000705f70 */
[----:B------:R-:W-:Y:S05]  /*0df0*/  @P0 BRA `(.L_x_25) ;  /* 0x00000000008c0947 */ /* 0x000fea0003800000 */
[C---:B------:R-:W-:Y:S02]  /*0e00*/  ISETP.NE.AND P0, PT, R7.reuse, R21, PT ;  /* 0x000000150700720c */ /* 0x040fe40003f05270 */
[----:B------:R-:W-:Y:S02]  /*0e10*/  ISETP.NE.AND P2, PT, R7, R22, PT ;  /* 0x000000160700720c */ /* 0x000fe40003f45270 */
[C---:B------:R-:W-:Y:S02]  /*0e20*/  ISETP.EQ.AND P0, PT, R5.reuse, R17, !P0 ;  /* 0x000000110500720c */ /* 0x040fe40004702270 */
[----:B------:R-:W-:-:S04]  /*0e30*/  ISETP.EQ.AND P2, PT, R5, R23, !P2 ;  /* 0x000000170500720c */ /* 0x000fc80005742270 */
[----:B------:R-:W-:-:S13]  /*0e40*/  PLOP3.LUT P0, PT, P0, P2, PT, 0xf8, 0x8f ;  /* 0x00000000008f781c */ /* 0x000fda0000705f70 */
[----:B------:R-:W-:Y:S05]  /*0e50*/  @P0 BRA `(.L_x_25) ;  /* 0x0000000000740947 */ /* 0x000fea0003800000 */
[C---:B------:R-:W-:Y:S01]  /*0e60*/  IADD3 R14, PT, PT, -R4.reuse, R17, RZ ;  /* 0x00000011040e7210 */ /* 0x040fe20007ffe1ff */
[--C-:B------:R-:W-:Y:S01]  /*0e70*/  IMAD.IADD R24, R7, 0x1, -R6.reuse ;  /* 0x0000000107187824 */ /* 0x100fe200078e0a06 */
[C---:B------:R-:W-:Y:S01]  /*0e80*/  IADD3 R13, PT, PT, -R4.reuse, R23, RZ ;  /* 0x00000017040d7210 */ /* 0x040fe20007ffe1ff */
[----:B------:R-:W-:Y:S01]  /*0e90*/  IMAD.IADD R12, R21, 0x1, -R6 ;  /* 0x00000001150c7824 */ /* 0x000fe200078e0a06 */
[----:B------:R-:W-:Y:S01]  /*0ea0*/  IADD3 R25, PT, PT, R4, -R17, RZ ;  /* 0x8000001104197210 */ /* 0x000fe20007ffe0ff */
[----:B------:R-:W-:-:S04]  /*0eb0*/  IMAD.WIDE R14, R14, R24, RZ ;  /* 0x000000180e0e7225 */ /* 0x000fc800078e02ff */
[----:B------:R-:W-:Y:S02]  /*0ec0*/  IMAD.IADD R27, R5, 0x1, -R17 ;  /* 0x00000001051b7824 */ /* 0x000fe400078e0a11 */
[----:B------:R-:W-:-:S04]  /*0ed0*/  IMAD.WIDE R14, R9, R12, -R14 ;  /* 0x0000000c090e7225 */ /* 0x000fc800078e0a0e */
[----:B------:R-:W-:-:S04]  /*0ee0*/  IMAD.WIDE R12, R13, R24, RZ ;  /* 0x000000180d0c7225 */ /* 0x000fc800078e02ff */
[----:B------:R-:W-:Y:S02]  /*0ef0*/  IMAD.IADD R24, R22, 0x1, -R6 ;  /* 0x0000000116187824 */ /* 0x000fe400078e0a06 */
[----:B------:R-:W-:Y:S02]  /*0f00*/  IMAD.IADD R23, R23, 0x1, -R17 ;  /* 0x0000000117177824 */ /* 0x000fe400078e0a11 */
[----:B------:R-:W-:-:S04]  /*0f10*/  IMAD.WIDE R12, R9, R24, -R12 ;  /* 0x00000018090c7225 */ /* 0x000fc800078e0a0c */
[----:B------:R-:W-:-:S04]  /*0f20*/  IMAD R13, R13, R14, RZ ;  /* 0x0000000e0d0d7224 */ /* 0x000fc800078e02ff */
[----:B------:R-:W-:Y:S02]  /*0f30*/  IMAD R15, R15, R12, R13 ;  /* 0x0000000c0f0f7224 */ /* 0x000fe400078e020d */
[----:B------:R-:W-:Y:S01]  /*0f40*/  IMAD.WIDE.U32 R12, R12, R14, RZ ;  /* 0x0000000e0c0c7225 */ /* 0x000fe200078e00ff */
[----:B------:R-:W-:-:S03]  /*0f50*/  IADD3 R12, PT, PT, -R21, R22, RZ ;  /* 0x00000016150c7210 */ /* 0x000fc60007ffe1ff */
[----:B------:R-:W-:Y:S01]  /*0f60*/  IMAD.IADD R22, R6, 0x1, -R21 ;  /* 0x0000000106167824 */ /* 0x000fe200078e0a15 */
[----:B------:R-:W-:Y:S01]  /*0f70*/  IADD3 R17, PT, PT, R13, R15, RZ ;  /* 0x0000000f0d117210 */ /* 0x000fe20007ffe0ff */
[----:B------:R-:W-:Y:S01]  /*0f80*/  IMAD.WIDE R14, R12, R25, RZ ;  /* 0x000000190c0e7225 */ /* 0x000fe200078e02ff */
[----:B------:R-:W-:-:S03]  /*0f90*/  IADD3 R21, PT, PT, R7, -R21, RZ ;  /* 0x8000001507157210 */ /* 0x000fc60007ffe0ff */
[----:B------:R-:W-:-:S04]  /*0fa0*/  IMAD.WIDE R12, R12, R27, RZ ;  /* 0x0000001b0c0c7225 */ /* 0x000fc800078e02ff */
[----:B------:R-:W-:-:S04]  /*0fb0*/  IMAD.WIDE R14, R23, R22, -R14 ;  /* 0x00000016170e7225 */ /* 0x000fc800078e0a0e */
[----:B------:R-:W-:-:S04]  /*0fc0*/  IMAD.WIDE R12, R23, R21, -R12 ;  /* 0x00000015170c7225 */ /* 0x000fc800078e0a0c */
[----:B------:R-:W-:-:S04]  /*0fd0*/  IMAD R15, R15, R12, RZ ;  /* 0x0000000c0f0f7224 */ /* 0x000fc800078e02ff */
[C---:B------:R-:W-:Y:S02]  /*0fe0*/  IMAD R15, R14.reuse, R13, R15 ;  /* 0x0000000d0e0f7224 */ /* 0x040fe400078e020f */
[----:B------:R-:W-:-:S04]  /*0ff0*/  IMAD.WIDE.U32 R12, R14, R12, RZ ;  /* 0x0000000c0e0c7225 */ /* 0x000fc800078e00ff */
[----:B------:R-:W-:-:S05]  /*1000*/  IMAD.IADD R12, R13, 0x1, R15 ;  /* 0x000000010d0c7824 */ /* 0x000fca00078e020f */
[----:B------:R-:W-:-:S04]  /*1010*/  LOP3.LUT R17, R17, R12, RZ, 0xc0, !PT ;  /* 0x0000000c11117212 */ /* 0x000fc800078ec0ff */
[----:B------:R-:W-:-:S07]  /*1020*/  SHF.R.U32.HI R12, RZ, 0x1f, R17 ;  /* 0x0000001fff0c7819 */ /* 0x000fce0000011611 */
.L_x_25:
[----:B------:R-:W-:Y:S05]  /*1030*/  BSYNC.RECONVERGENT B3 ;  /* 0x0000000000037941 */ /* 0x000fea0003800200 */
.L_x_24:
[----:B------:R-:W-:Y:S01]  /*1040*/  IADD3 R3, PT, PT, R12, R16, R3 ;  /* 0x000000100c037210 */ /* 0x000fe20007ffe003 */
[----:B------:R-:W-:Y:S01]  /*1050*/  VIADD R10, R10, 0x4 ;  /* 0x000000040a0a7836 */ /* 0x000fe20000000000 */
[----:B------:R-:W-:Y:S01]  /*1060*/  IADD3 R11, PT, PT, R11, 0x2, RZ ;  /* 0x000000020b0b7810 */ /* 0x000fe20007ffe0ff */
[----:B------:R-:W-:Y:S06]  /*1070*/  @P1 BRA `(.L_x_26) ;  /* 0xfffffff800301947 */ /* 0x000fec000383ffff */
[----:B------:R-:W-:Y:S05]  /*1080*/  BSYNC.RECONVERGENT B0 ;  /* 0x0000000000007941 */ /* 0x000fea0003800200 */
.L_x_21:
[----:B------:R-:W-:-:S07]  /*1090*/  IADD3 R14, PT, PT, R11, 0x1, RZ ;  /* 0x000000010b0e7810 */ /* 0x000fce0007ffe0ff */
.L_x_20:
[----:B------:R-:W-:Y:S05]  /*10a0*/  BSYNC.RECONVERGENT B1 ;  /* 0x0000000000017941 */ /* 0x000fea0003800200 */
.L_x_19:
[----:B------:R-:W-:-:S04]  /*10b0*/  LOP3.LUT R8, R8, 0x1, RZ, 0xc0, !PT ;  /* 0x0000000108087812 */ /* 0x000fc800078ec0ff */
[----:B------:R-:W-:-:S13]  /*10c0*/  ISETP.NE.U32.AND P0, PT, R8, 0x1, PT ;  /* 0x000000010800780c */ /* 0x000fda0003f05070 */
[----:B------:R-:W-:Y:S05]  /*10d0*/  @P0 BRA `(.L_x_18) ;  /* 0x0000000000e40947 */ /* 0x000fea0003800000 */
[----:B------:R-:W-:-:S04]  /*10e0*/  IMAD.SHL.U32 R11, R14, 0x2, RZ ;  /* 0x000000020e0b7824 */ /* 0x000fc800078e00ff */
[----:B------:R-:W-:-:S05]  /*10f0*/  IMAD.WIDE R10, R11, 0x4, R18 ;  /* 0x000000040b0a7825 */ /* 0x000fca00078e0212 */
[----:B------:R-:W3:Y:S04]  /*1100*/  LDG.E R13, desc[UR6][R10.64] ;  /* 0x000000060a0d7981 */ /* 0x000ee8000c1e1900 */
[----:B------:R-:W4:Y:S01]  /*1110*/  LDG.E R15, desc[UR6][R10.64+0x4] ;  /* 0x000004060a0f7981 */ /* 0x000f22000c1e1900 */
[----:B------:R-:W-:Y:S01]  /*1120*/  BSSY.RECONVERGENT B0, `(.L_x_27) ;  /* 0x0000033000007945 */ /* 0x000fe20003800200 */
[----:B------:R-:W-:Y:S02]  /*1130*/  MOV R8, RZ ;  /* 0x000000ff00087202 */ /* 0x000fe40000000f00 */
[C---:B---3--:R-:W-:Y:S02]  /*1140*/  LEA R19, R13.reuse, R0, 0x2 ;  /* 0x000000000d137211 */ /* 0x048fe400078e10ff */
[----:B------:R-:W-:Y:S01]  /*1150*/  LEA R13, R13, UR4, 0x2 ;  /* 0x000000040d0d7c11 */ /* 0x000fe2000f8e10ff */
[C---:B----4-:R-:W-:Y:S01]  /*1160*/  IMAD R0, R15.reuse, 0x4, R0 ;  /* 0x000000040f007824 */ /* 0x050fe200078e0200 */
[----:B------:R-:W-:-:S02]  /*1170*/  LEA R15, R15, UR4, 0x2 ;  /* 0x000000040f0f7c11 */ /* 0x000fc4000f8e10ff */
[----:B------:R-:W1:Y:S04]  /*1180*/  LDS R19, [R19] ;  /* 0x0000000013137984 */ /* 0x000e680000000800 */
[----:B------:R-:W0:Y:S04]  /*1190*/  LDS R0, [R0] ;  /* 0x0000000000007984 */ /* 0x000e280000000800 */
[----:B------:R-:W3:Y:S04]  /*11a0*/  LDS R13, [R13] ;  /* 0x000000000d0d7984 */ /* 0x000ee80000000800 */
[----:B------:R-:W4:Y:S01]  /*11b0*/  LDS R15, [R15] ;  /* 0x000000000f0f7984 */ /* 0x000f220000000800 */
[----:B-1----:R-:W-:-:S02]  /*11c0*/  ISETP.NE.AND P0, PT, R6, R19, PT ;  /* 0x000000130600720c */ /* 0x002fc40003f05270 */
[----:B0-----:R-:W-:Y:S02]  /*11d0*/  ISETP.NE.AND P1, PT, R0, R6, PT ;  /* 0x000000060000720c */ /* 0x001fe40003f25270 */
[----:B---3--:R-:W-:Y:S02]  /*11e0*/  ISETP.EQ.AND P0, PT, R4, R13, !P0 ;  /* 0x0000000d0400720c */ /* 0x008fe40004702270 */
[----:B----4-:R-:W-:-:S04]  /*11f0*/  ISETP.EQ.AND P1, PT, R15, R4, !P1 ;  /* 0x000000040f00720c */ /* 0x010fc80004f22270 */
[----:B------:R-:W-:-:S13]  /*1200*/  PLOP3.LUT P0, PT, P0, P1, PT, 0xf8, 0x8f ;  /* 0x00000000008f781c */ /* 0x000fda0000703f70 */
[----:B------:R-:W-:Y:S05]  /*1210*/  @P0 BRA `(.L_x_28) ;  /* 0x00000000008c0947 */ /* 0x000fea0003800000 */
[C---:B--2---:R-:W-:Y:S02]  /*1220*/  ISETP.NE.AND P0, PT, R7.reuse, R19, PT ;  /* 0x000000130700720c */ /* 0x044fe40003f05270 */
[----:B------:R-:W-:Y:S02]  /*1230*/  ISETP.NE.AND P1, PT, R7, R0, PT ;  /* 0x000000000700720c */ /* 0x000fe40003f25270 */
[C---:B------:R-:W-:Y:S02]  /*1240*/  ISETP.EQ.AND P0, PT, R5.reuse, R13, !P0 ;  /* 0x0000000d0500720c */ /* 0x040fe40004702270 */
[----:B------:R-:W-:-:S04]  /*1250*/  ISETP.EQ.AND P1, PT, R5, R15, !P1 ;  /* 0x0000000f0500720c */ /* 0x000fc80004f22270 */
[----:B------:R-:W-:-:S13]  /*1260*/  PLOP3.LUT P0, PT, P0, P1, PT, 0xf8, 0x8f ;  /* 0x00000000008f781c */ /* 0x000fda0000703f70 */
[----:B------:R-:W-:Y:S05]  /*1270*/  @P0 BRA `(.L_x_28) ;  /* 0x0000000000740947 */ /* 0x000fea0003800000 */
[--C-:B------:R-:W-:Y:S01]  /*1280*/  IMAD.IADD R14, R15, 0x1, -R4.reuse ;  /* 0x000000010f0e7824 */ /* 0x100fe200078e0a04 */
[C---:B------:R-:W-:Y:S01]  /*1290*/  IADD3 R17, PT, PT, -R13.reuse, R15, RZ ;  /* 0x0000000f0d117210 */ /* 0x040fe20007ffe1ff */
[----:B------:R-:W-:Y:S01]  /*12a0*/  IMAD.IADD R12, R13, 0x1, -R4 ;  /* 0x000000010d0c7824 */ /* 0x000fe200078e0a04 */
[----:B------:R-:W-:Y:S01]  /*12b0*/  IADD3 R11, PT, PT, R4, -R13, RZ ;  /* 0x8000000d040b7210 */ /* 0x000fe20007ffe0ff */
[----:B------:R-:W-:Y:S01]  /*12c0*/  IMAD.IADD R5, R5, 0x1, -R13 ;  /* 0x0000000105057824 */ /* 0x000fe200078e0a0d */
[----:B------:R-:W-:Y:S01]  /*12d0*/  IADD3 R15, PT, PT, -R6, R7, RZ ;  /* 0x00000007060f7210 */ /* 0x000fe20007ffe1ff */
[--C-:B------:R-:W-:Y:S01]  /*12e0*/  IMAD.IADD R8, R0, 0x1, -R6.reuse ;  /* 0x0000000100087824 */ /* 0x100fe200078e0a06 */
[C---:B------:R-:W-:Y:S01]  /*12f0*/  IADD3 R4, PT, PT, -R19.reuse, R0, RZ ;  /* 0x0000000013047210 */ /* 0x040fe20007ffe1ff */
[----:B------:R-:W-:Y:S01]  /*1300*/  IMAD.IADD R0, R19, 0x1, -R6 ;  /* 0x0000000113007824 */ /* 0x000fe200078e0a06 */
[----:B------:R-:W-:Y:S01]  /*1310*/  IADD3 R6, PT, PT, R6, -R19, RZ ;  /* 0x8000001306067210 */ /* 0x000fe20007ffe0ff */
[----:B------:R-:W-:-:S04]  /*1320*/  IMAD.WIDE R12, R12, R15, RZ ;  /* 0x0000000f0c0c7225 */ /* 0x000fc800078e02ff */
[----:B------:R-:W-:-:S04]  /*1330*/  IMAD.WIDE R14, R14, R15, RZ ;  /* 0x0000000f0e0e7225 */ /* 0x000fc800078e02ff */
[----:B------:R-:W-:-:S04]  /*1340*/  IMAD.WIDE R10, R4, R11, RZ ;  /* 0x0000000b040a7225 */ /* 0x000fc800078e02ff */
[----:B------:R-:W-:-:S04]  /*1350*/  IMAD.WIDE R4, R4, R5, RZ ;  /* 0x0000000504047225 */ /* 0x000fc800078e02ff */
[----:B------:R-:W-:Y:S02]  /*1360*/  IMAD.IADD R7, R7, 0x1, -R19 ;  /* 0x0000000107077824 */ /* 0x000fe400078e0a13 */
[----:B------:R-:W-:-:S04]  /*1370*/  IMAD.WIDE R12, R9, R0, -R12 ;  /* 0x00000000090c7225 */ /* 0x000fc800078e0a0c */
[----:B------:R-:W-:-:S04]  /*1380*/  IMAD.WIDE R14, R9, R8, -R14 ;  /* 0x00000008090e7225 */ /* 0x000fc800078e0a0e */
[----:B------:R-:W-:-:S04]  /*1390*/  IMAD.WIDE R10, R17, R6, -R10 ;  /* 0x00000006110a7225 */ /* 0x000fc800078e0a0a */
[----:B------:R-:W-:-:S04]  /*13a0*/  IMAD.WIDE R4, R17, R7, -R4 ;  /* 0x0000000711047225 */ /* 0x000fc800078e0a04 */
[----:B------:R-:W-:Y:S02]  /*13b0*/  IMAD R9, R15, R12, RZ ;  /* 0x0000000c0f097224 */ /* 0x000fe400078e02ff */
[----:B------:R-:W-:Y:S02]  /*13c0*/  IMAD R11, R11, R4, RZ ;  /* 0x000000040b0b7224 */ /* 0x000fe400078e02ff */
[----:B------:R-:W-:Y:S02]  /*13d0*/  IMAD R13, R13, R14, R9 ;  /* 0x0000000e0d0d7224 */ /* 0x000fe400078e0209 */
[----:B------:R-:W-:-:S04]  /*13e0*/  IMAD.WIDE.U32 R6, R14, R12, RZ ;  /* 0x0000000c0e067225 */ /* 0x000fc800078e00ff */
[----:B------:R-:W-:Y:S01]  /*13f0*/  IMAD.WIDE.U32 R8, R10, R4, RZ ;  /* 0x000000040a087225 */ /* 0x000fe200078e00ff */
[----:B------:R-:W-:-:S03]  /*1400*/  IADD3 R7, PT, PT, R7, R13, RZ ;  /* 0x0000000d07077210 */ /* 0x000fc60007ffe0ff */
[----:B------:R-:W-:-:S04]  /*1410*/  IMAD R11, R10, R5, R11 ;  /* 0x000000050a0b7224 */ /* 0x000fc800078e020b */
[----:B------:R-:W-:-:S05]  /*1420*/  IMAD.IADD R8, R9, 0x1, R11 ;  /* 0x0000000109087824 */ /* 0x000fca00078e020b */
[----:B------:R-:W-:-:S04]  /*1430*/  LOP3.LUT R8, R7, R8, RZ, 0xc0, !PT ;  /* 0x0000000807087212 */ /* 0x000fc800078ec0ff */
[----:B------:R-:W-:-:S07]  /*1440*/  SHF.R.U32.HI R8, RZ, 0x1f, R8 ;  /* 0x0000001fff087819 */ /* 0x000fce0000011608 */
.L_x_28:
[----:B------:R-:W-:Y:S05]  /*1450*/  BSYNC.RECONVERGENT B0 ;  /* 0x0000000000007941 */ /* 0x000fea0003800200 */
.L_x_27:
[----:B------:R-:W-:-:S07]  /*1460*/  IADD3 R3, PT, PT, R3, R8, RZ ;  /* 0x0000000803037210 */ /* 0x000fce0007ffe0ff */
.L_x_18:
[----:B------:R-:W-:Y:S05]  /*1470*/  BSYNC.RECONVERGENT B2 ;  /* 0x0000000000027941 */ /* 0x000fea0003800200 */
.L_x_17:
[----:B------:R-:W0:Y:S02]  /*1480*/  LDC.64 R4, c[0x0][0x398] ;  /* 0x0000e600ff047b82 */ /* 0x000e240000000a00 */
[----:B0-----:R-:W-:-:S05]  /*1490*/  IMAD.WIDE R4, R2, 0x4, R4 ;  /* 0x0000000402047825 */ /* 0x001fca00078e0204 */
[----:B------:R-:W-:Y:S01]  /*14a0*/  STG.E desc[UR6][R4.64], R3 ;  /* 0x0000000304007986 */ /* 0x000fe2000c101906 */
[----:B------:R-:W-:Y:S05]  /*14b0*/  EXIT ;  /* 0x000000000000794d */ /* 0x000fea0003800000 */
.L_x_29:
        /* <DEDUP_REMOVED lines=12> */
.L_x_48:


//--------------------- .text.count_edge_crossings --------------------------
	.section	.text.count_edge_crossings,"ax",@progbits
	.align	128
        .global         count_edge_crossings
        .type           count_edge_crossings,@function
        .size           count_edge_crossings,(.L_x_49 - count_edge_crossings)
        .other          count_edge_crossings,@"STO_CUDA_ENTRY STV_DEFAULT"
count_edge_crossings:
.text.count_edge_crossings:
[----:B------:R-:W-:Y:S01]  /*0000*/  LDC R1, c[0x0][0x37c] ;  /* 0x0000df00ff017b82 */ /* 0x000fe20000000800 */
[----:B------:R-:W0:Y:S07]  /*0010*/  S2R R26, SR_TID.X ;  /* 0x00000000001a7919 */ /* 0x000e2e0000002100 */
[----:B------:R-:W1:Y:S01]  /*0020*/  S2UR UR4, SR_CTAID.X ;  /* 0x00000000000479c3 */ /* 0x000e620000002500 */
[----:B------:R-:W1:Y:S01]  /*0030*/  LDCU UR5, c[0x0][0x360] ;  /* 0x00006c00ff0577ac */ /* 0x000e620008000800 */
[----:B------:R-:W2:Y:S01]  /*0040*/  LDCU UR8, c[0x0][0x3a0] ;  /* 0x00007400ff0877ac */ /* 0x000ea20008000800 */
[----:B-1----:R-:W-:-:S06]  /*0050*/  UIMAD UR4, UR4, UR5, URZ ;  /* 0x00000005040472a4 */ /* 0x002fcc000f8e02ff */
[----:B0-----:R-:W-:-:S04]  /*0060*/  IADD3 R0, PT, PT, R26, UR4, RZ ;  /* 0x000000041a007c10 */ /* 0x001fc8000fffe0ff */
[----:B--2---:R-:W-:-:S13]  /*0070*/  ISETP.GE.AND P0, PT, R0, UR8, PT ;  /* 0x0000000800007c0c */ /* 0x004fda000bf06270 */
[----:B------:R-:W-:Y:S05]  /*0080*/  @P0 EXIT ;  /* 0x000000000000094d */ /* 0x000fea0003800000 */
[----:B------:R-:W-:Y:S01]  /*0090*/  VIADD R24, R0, 0x1 ;  /* 0x0000000100187836 */ /* 0x000fe20000000000 */
[----:B------:R-:W0:Y:S01]  /*00a0*/  LDCU.64 UR6, c[0x0][0x358] ;  /* 0x00006b00ff0677ac */ /* 0x000e220008000a00 */
[----:B------:R-:W-:Y:S01]  /*00b0*/  BSSY.RECONVERGENT B2, `(.L_x_30) ;  /* 0x00000de000027945 */ /* 0x000fe20003800200 */
[----:B------:R-:W-:Y:S02]  /*00c0*/  HFMA2 R2, -RZ, RZ, 0, 0 ;  /* 0x00000000ff027431 */ /* 0x000fe400000001ff */
[----:B------:R-:W-:-:S13]  /*00d0*/  ISETP.GE.AND P0, PT, R24, UR8, PT ;  /* 0x0000000818007c0c */ /* 0x000fda000bf06270 */
[----:B------:R-:W-:Y:S05]  /*00e0*/  @P0 BRA `(.L_x_31) ;  /* 0x0000000c00680947 */ /* 0x000fea0003800000 */
[----:B------:R-:W1:Y:S01]  /*00f0*/  LDCU.128 UR12, c[0x0][0x380] ;  /* 0x00007000ff0c77ac */ /* 0x000e620008000c00 */
[----:B------:R-:W-:Y:S01]  /*0100*/  IMAD.SHL.U32 R25, R0, 0x2, RZ ;  /* 0x0000000200197824 */ /* 0x000fe200078e00ff */
[----:B------:R-:W2:Y:S01]  /*0110*/  LDCU.64 UR10, c[0x0][0x390] ;  /* 0x00007200ff0a77ac */ /* 0x000ea20008000a00 */
[----:B-1----:R-:W-:Y:S01]  /*0120*/  MOV R18, UR12 ;  /* 0x0000000c00127c02 */ /* 0x002fe20008000f00 */
[----:B------:R-:W-:-:S04]  /*0130*/  IMAD.U32 R19, RZ, RZ, UR13 ;  /* 0x0000000dff137e24 */ /* 0x000fc8000f8e00ff */
[----:B------:R-:W-:-:S05]  /*0140*/  IMAD.WIDE R8, R25, 0x4, R18 ;  /* 0x0000000419087825 */ /* 0x000fca00078e0212 */
[----:B0-----:R-:W3:Y:S04]  /*0150*/  LDG.E R13, desc[UR6][R8.64] ;  /* 0x00000006080d7981 */ /* 0x001ee8000c1e1900 */
[----:B------:R-:W4:Y:S01]  /*0160*/  LDG.E R17, desc[UR6][R8.64+0x4] ;  /* 0x0000040608117981 */ /* 0x000f22000c1e1900 */
[----:B------:R-:W-:Y:S01]  /*0170*/  MOV R20, UR14 ;  /* 0x0000000e00147c02 */ /* 0x000fe20008000f00 */
[----:B------:R-:W-:Y:S01]  /*0180*/  IMAD.U32 R21, RZ, RZ, UR15 ;  /* 0x0000000fff157e24 */ /* 0x000fe2000f8e00ff */
[----:B--2---:R-:W-:Y:S01]  /*0190*/  MOV R22, UR10 ;  /* 0x0000000a00167c02 */ /* 0x004fe20008000f00 */
[----:B------:R-:W-:Y:S01]  /*01a0*/  IMAD.U32 R23, RZ, RZ, UR11 ;  /* 0x0000000bff177e24 */ /* 0x000fe2000f8e00ff */
[----:B------:R-:W-:Y:S01]  /*01b0*/  UIADD3 UR5, UPT, UPT, UR8, -0x2, URZ ;  /* 0xfffffffe08057890 */ /* 0x000fe2000fffe0ff */
[----:B---3--:R-:W-:-:S04]  /*01c0*/  IMAD.WIDE R10, R13, 0x4, R20 ;  /* 0x000000040d0a7825 */ /* 0x008fc800078e0214 */
[----:B----4-:R-:W-:Y:S01]  /*01d0*/  IMAD.WIDE R14, R17, 0x4, R20 ;  /* 0x00000004110e7825 */ /* 0x010fe200078e0214 */
[----:B------:R0:W5:Y:S03]  /*01e0*/  LDG.E R3, desc[UR6][R10.64] ;  /* 0x000000060a037981 */ /* 0x000166000c1e1900 */
[--C-:B------:R-:W-:Y:S01]  /*01f0*/  IMAD.WIDE R12, R13, 0x4, R22.reuse ;  /* 0x000000040d0c7825 */ /* 0x100fe200078e0216 */
[----:B------:R0:W5:Y:S03]  /*0200*/  LDG.E R6, desc[UR6][R14.64] ;  /* 0x000000060e067981 */ /* 0x000166000c1e1900 */
[----:B------:R-:W-:Y:S01]  /*0210*/  IMAD.WIDE R16, R17, 0x4, R22 ;  /* 0x0000000411107825 */ /* 0x000fe200078e0216 */
[----:B------:R0:W5:Y:S04]  /*0220*/  LDG.E R4, desc[UR6][R12.64] ;  /* 0x000000060c047981 */ /* 0x000168000c1e1900 */
[----:B------:R0:W5:Y:S01]  /*0230*/  LDG.E R5, desc[UR6][R16.64] ;  /* 0x0000000610057981 */ /* 0x000162000c1e1900 */
[----:B------:R-:W-:Y:S01]  /*0240*/  ISETP.NE.AND P0, PT, R0, UR5, PT ;  /* 0x0000000500007c0c */ /* 0x000fe2000bf05270 */
[----:B------:R-:W-:Y:S01]  /*0250*/  BSSY.RECONVERGENT B1, `(.L_x_32) ;  /* 0x0000086000017945 */ /* 0x000fe20003800200 */
[----:B------:R-:W-:-:S02]  /*0260*/  LOP3.LUT R7, RZ, UR4, RZ, 0x33, !PT ;  /* 0x00000004ff077c12 */ /* 0x000fc4000f8e33ff */
[----:B------:R-:W-:Y:S02]  /*0270*/  MOV R2, RZ ;  /* 0x000000ff00027202 */ /* 0x000fe40000000f00 */
[----:B------:R-:W-:-:S07]  /*0280*/  IADD3 R7, PT, PT, -R26, UR8, R7 ;  /* 0x000000081a077c10 */ /* 0x000fce000fffe107 */
[----:B0-----:R-:W-:Y:S05]  /*0290*/  @!P0 BRA `(.L_x_33) ;  /* 0x0000000800048947 */ /* 0x001fea0003800000 */
[----:B------:R-:W0:Y:S01]  /*02a0*/  LDC.64 R18, c[0x0][0x380] ;  /* 0x0000e000ff127b82 */ /* 0x000e220000000a00 */
[----:B------:R-:W-:Y:S01]  /*02b0*/  LOP3.LUT R10, R7, 0xfffffffe, RZ, 0xc0, !PT ;  /* 0xfffffffe070a7812 */ /* 0x000fe200078ec0ff */
[----:B------:R-:W-:Y:S01]  /*02c0*/  BSSY.RECONVERGENT B0, `(.L_x_34) ;  /* 0x000007d000007945 */ /* 0x000fe20003800200 */
[----:B------:R-:W-:Y:S01]  /*02d0*/  IMAD.MOV.U32 R8, RZ, RZ, R25 ;  /* 0x000000ffff087224 */ /* 0x000fe200078e0019 */
[----:B------:R-:W-:Y:S01]  /*02e0*/  MOV R2, RZ ;  /* 0x000000ff00027202 */ /* 0x000fe20000000f00 */
[----:B------:R-:W-:Y:S01]  /*02f0*/  IMAD.MOV.U32 R9, RZ, RZ, R0 ;  /* 0x000000ffff097224 */ /* 0x000fe200078e0000 */
[----:B------:R-:W-:Y:S02]  /*0300*/  IADD3 R10, PT, PT, -R10, RZ, RZ ;  /* 0x000000ff0a0a7210 */ /* 0x000fe40007ffe1ff */
[----:B------:R-:W1:Y:S08]  /*0310*/  LDC.64 R20, c[0x0][0x388] ;  /* 0x0000e200ff147b82 */ /* 0x000e700000000a00 */
[----:B------:R-:W2:Y:S02]  /*0320*/  LDC.64 R22, c[0x0][0x390] ;  /* 0x0000e400ff167b82 */ /* 0x000ea40000000a00 */
.L_x_39:
[----:B------:R-:W-:-:S04]  /*0330*/  VIADD R13, R8, 0x2 ;  /* 0x00000002080d7836 */ /* 0x000fc80000000000 */
[----:B0-----:R-:W-:-:S05]  /*0340*/  IMAD.WIDE R12, R13, 0x4, R18 ;  /* 0x000000040d0c7825 */ /* 0x001fca00078e0212 */
[----:B------:R-:W2:Y:S04]  /*0350*/  LDG.E R31, desc[UR6][R12.64] ;  /* 0x000000060c1f7981 */ /* 0x000ea8000c1e1900 */
[----:B------:R-:W3:Y:S04]  /*0360*/  LDG.E R15, desc[UR6][R12.64+0x4] ;  /* 0x000004060c0f7981 */ /* 0x000ee8000c1e1900 */
[----:B-----5:R0:W5:Y:S04]  /*0370*/  LDG.E R11, desc[UR6][R12.64+0x8] ;  /* 0x000008060c0b7981 */ /* 0x020168000c1e1900 */
[----:B------:R0:W5:Y:S01]  /*0380*/  LDG.E R25, desc[UR6][R12.64+0xc] ;  /* 0x00000c060c197981 */ /* 0x000162000c1e1900 */
[----:B--2---:R-:W-:-:S04]  /*0390*/  IMAD.WIDE R26, R31, 0x4, R22 ;  /* 0x000000041f1a7825 */ /* 0x004fc800078e0216 */
[----:B---3--:R-:W-:Y:S02]  /*03a0*/  IMAD.WIDE R32, R15, 0x4, R22 ;  /* 0x000000040f207825 */ /* 0x008fe400078e0216 */
[----:B------:R-:W2:Y:S02]  /*03b0*/  LDG.E R27, desc[UR6][R26.64] ;  /* 0x000000061a1b7981 */ /* 0x000ea4000c1e1900 */
[--C-:B-1----:R-:W-:Y:S02]  /*03c0*/  IMAD.WIDE R30, R31, 0x4, R20.reuse ;  /* 0x000000041f1e7825 */ /* 0x102fe400078e0214 */
[----:B------:R-:W3:Y:S02]  /*03d0*/  LDG.E R16, desc[UR6][R32.64] ;  /* 0x0000000620107981 */ /* 0x000ee4000c1e1900 */
[----:B------:R-:W-:Y:S02]  /*03e0*/  IMAD.WIDE R14, R15, 0x4, R20 ;  /* 0x000000040f0e7825 */ /* 0x000fe400078e0214 */
[----:B------:R-:W4:Y:S04]  /*03f0*/  LDG.E R17, desc[UR6][R30.64] ;  /* 0x000000061e117981 */ /* 0x000f28000c1e1900 */
[----:B------:R-:W4:Y:S01]  /*0400*/  LDG.E R24, desc[UR6][R14.64] ;  /* 0x000000060e187981 */ /* 0x000f22000c1e1900 */
[----:B------:R-:W-:Y:S01]  /*0410*/  BSSY.RECONVERGENT B3, `(.L_x_35) ;  /* 0x000002c000037945 */ /* 0x000fe20003800200 */
[----:B------:R-:W-:Y:S01]  /*0420*/  HFMA2 R29, -RZ, RZ, 0, 0 ;  /* 0x00000000ff1d7431 */ /* 0x000fe200000001ff */
[----:B--2---:R-:W-:-:S02]  /*0430*/  ISETP.NE.AND P0, PT, R4, R27, PT ;  /* 0x0000001b0400720c */ /* 0x004fc40003f05270 */
[----:B---3--:R-:W-:Y:S02]  /*0440*/  ISETP.NE.AND P1, PT, R16, R4, PT ;  /* 0x000000041000720c */ /* 0x008fe40003f25270 */
[----:B----4-:R-:W-:Y:S02]  /*0450*/  ISETP.EQ.AND P0, PT, R3, R17, !P0 ;  /* 0x000000110300720c */ /* 0x010fe40004702270 */
[----:B------:R-:W-:-:S04]  /*0460*/  ISETP.EQ.AND P1, PT, R24, R3, !P1 ;  /* 0x000000031800720c */ /* 0x000fc80004f22270 */
        /* <DEDUP_REMOVED lines=10> */
[----:B------:R-:W-:Y:S01]  /*0510*/  IADD3 R15, PT, PT, -R4, R27, RZ ;  /* 0x0000001b040f7210 */ /* 0x000fe20007ffe1ff */
[----:B------:R-:W-:Y:S01]  /*0520*/  IMAD.IADD R29, R6, 0x1, -R3 ;  /* 0x00000001061d7824 */ /* 0x000fe200078e0a03 */
[----:B------:R-:W-:Y:S01]  /*0530*/  IADD3 R31, PT, PT, -R3, R24, RZ ;  /* 0x00000018031f7210 */ /* 0x000fe20007ffe1ff */
[----:B------:R-:W-:-:S04]  /*0540*/  IMAD.WIDE R12, R13, R14, RZ ;  /* 0x0000000e0d0c7225 */ /* 0x000fc800078e02ff */
[----:B------:R-:W-:Y:S01]  /*0550*/  IMAD.IADD R26, R16, 0x1, -R4 ;  /* 0x00000001101a7824 */ /* 0x000fe200078e0a04 */
[----:B------:R-:W-:Y:S01]  /*0560*/  IADD3 R16, PT, PT, -R27, R16, RZ ;  /* 0x000000101b107210 */ /* 0x000fe20007ffe1ff */
[----:B------:R-:W-:-:S04]  /*0570*/  IMAD.WIDE R12, R29, R15, -R12 ;  /* 0x0000000f1d0c7225 */ /* 0x000fc800078e0a0c */
[----:B------:R-:W-:Y:S01]  /*0580*/  IMAD.WIDE R14, R31, R14, RZ ;  /* 0x0000000e1f0e7225 */ /* 0x000fe200078e02ff */
[----:B------:R-:W-:-:S03]  /*0590*/  IADD3 R31, PT, PT, -R17, R24, RZ ;  /* 0x00000018111f7210 */ /* 0x000fc60007ffe1ff */
[----:B------:R-:W-:-:S04]  /*05a0*/  IMAD.WIDE R14, R29, R26, -R14 ;  /* 0x0000001a1d0e7225 */ /* 0x000fc800078e0a0e */
[----:B------:R-:W-:Y:S02]  /*05b0*/  IMAD R29, R15, R12, RZ ;  /* 0x0000000c0f1d7224 */ /* 0x000fe400078e02ff */
[----:B------:R-:W-:Y:S01]  /*05c0*/  IMAD.IADD R15, R3, 0x1, -R17 ;  /* 0x00000001030f7824 */ /* 0x000fe200078e0a11 */
[----:B------:R-:W-:Y:S01]  /*05d0*/  IADD3 R17, PT, PT, R6, -R17, RZ ;  /* 0x8000001106117210 */ /* 0x000fe20007ffe0ff */
[----:B------:R-:W-:Y:S02]  /*05e0*/  IMAD R29, R13, R14, R29 ;  /* 0x0000000e0d1d7224 */ /* 0x000fe400078e021d */
[----:B------:R-:W-:Y:S01]  /*05f0*/  IMAD.WIDE.U32 R12, R14, R12, RZ ;  /* 0x0000000c0e0c7225 */ /* 0x000fe200078e00ff */
[----:B------:R-:W-:-:S03]  /*0600*/  IADD3 R12, PT, PT, R4, -R27, RZ ;  /* 0x8000001b040c7210 */ /* 0x000fc60007ffe0ff */
[----:B------:R-:W-:Y:S01]  /*0610*/  IMAD.WIDE R14, R16, R15, RZ ;  /* 0x0000000f100e7225 */ /* 0x000fe200078e02ff */
[----:B------:R-:W-:-:S03]  /*0620*/  IADD3 R29, PT, PT, R13, R29, RZ ;  /* 0x0000001d0d1d7210 */ /* 0x000fc60007ffe0ff */
[----:B------:R-:W-:-:S04]  /*0630*/  IMAD.WIDE R16, R16, R17, RZ ;  /* 0x0000001110107225 */ /* 0x000fc800078e02ff */
[----:B------:R-:W-:Y:S02]  /*0640*/  IMAD.IADD R27, R5, 0x1, -R27 ;  /* 0x00000001051b7824 */ /* 0x000fe400078e0a1b */
        /* <DEDUP_REMOVED lines=8> */
.L_x_36:
[----:B------:R-:W-:Y:S05]  /*06d0*/  BSYNC.RECONVERGENT B3 ;  /* 0x0000000000037941 */ /* 0x000fea0003800200 */
.L_x_35:
[----:B-----5:R-:W-:-:S04]  /*06e0*/  IMAD.WIDE R26, R11, 0x4, R22 ;  /* 0x000000040b1a7825 */ /* 0x020fc800078e0216 */
[C---:B------:R-:W-:Y:S02]  /*06f0*/  IMAD.WIDE R12, R25.reuse, 0x4, R22 ;  /* 0x00000004190c7825 */ /* 0x040fe400078e0216 */
[----:B------:R-:W2:Y:S02]  /*0700*/  LDG.E R27, desc[UR6][R26.64] ;  /* 0x000000061a1b7981 */ /* 0x000ea4000c1e1900 */
[----:B------:R-:W-:-:S04]  /*0710*/  IMAD.WIDE R16, R25, 0x4, R20 ;  /* 0x0000000419107825 */ /* 0x000fc800078e0214 */
[----:B------:R-:W-:Y:S02]  /*0720*/  IMAD.WIDE R14, R11, 0x4, R20 ;  /* 0x000000040b0e7825 */ /* 0x000fe400078e0214 */
[----:B------:R-:W3:Y:S04]  /*0730*/  LDG.E R11, desc[UR6][R12.64] ;  /* 0x000000060c0b7981 */ /* 0x000ee8000c1e1900 */
[----:B------:R-:W4:Y:S04]  /*0740*/  LDG.E R24, desc[UR6][R14.64] ;  /* 0x000000060e187981 */ /* 0x000f28000c1e1900 */
[----:B------:R-:W4:Y:S01]  /*0750*/  LDG.E R16, desc[UR6][R16.64] ;  /* 0x0000000610107981 */ /* 0x000f22000c1e1900 */
[----:B------:R-:W-:Y:S01]  /*0760*/  VIADD R10, R10, 0x2 ;  /* 0x000000020a0a7836 */ /* 0x000fe20000000000 */
[----:B------:R-:W-:Y:S01]  /*0770*/  BSSY.RECONVERGENT B3, `(.L_x_37) ;  /* 0x000002d000037945 */ /* 0x000fe20003800200 */
[----:B------:R-:W-:-:S03]  /*0780*/  MOV R25, RZ ;  /* 0x000000ff00197202 */ /* 0x000fc60000000f00 */
[----:B------:R-:W-:Y:S02]  /*0790*/  ISETP.NE.AND P1, PT, R10, RZ, PT ;  /* 0x000000ff0a00720c */ /* 0x000fe40003f25270 */
[----:B--2---:R-:W-:Y:S02]  /*07a0*/  ISETP.NE.AND P0, PT, R4, R27, PT ;  /* 0x0000001b0400720c */ /* 0x004fe40003f05270 */
[----:B---3--:R-:W-:Y:S02]  /*07b0*/  ISETP.NE.AND P2, PT, R11, R4, PT ;  /* 0x000000040b00720c */ /* 0x008fe40003f45270 */
[----:B----4-:R-:W-:Y:S02]  /*07c0*/  ISETP.EQ.AND P0, PT, R3, R24, !P0 ;  /* 0x000000180300720c */ /* 0x010fe40004702270 */
[----:B------:R-:W-:-:S04]  /*07d0*/  ISETP.EQ.AND P2, PT, R16, R3, !P2 ;  /* 0x000000031000720c */ /* 0x000fc80005742270 */
        /* <DEDUP_REMOVED lines=13> */
[----:B------:R-:W-:Y:S01]  /*08b0*/  IMAD.WIDE R14, R14, R13, RZ ;  /* 0x0000000d0e0e7225 */ /* 0x000fe200078e02ff */
[----:B------:R-:W-:-:S03]  /*08c0*/  IADD3 R25, PT, PT, -R4, R11, RZ ;  /* 0x0000000b04197210 */ /* 0x000fc60007ffe1ff */
[----:B------:R-:W-:-:S04]  /*08d0*/  IMAD.WIDE R12, R12, R13, RZ ;  /* 0x0000000d0c0c7225 */ /* 0x000fc800078e02ff */
[----:B------:R-:W-:-:S04]  /*08e0*/  IMAD.WIDE R14, R26, R17, -R14 ;  /* 0x000000111a0e7225 */ /* 0x000fc800078e0a0e */
[----:B------:R-:W-:-:S04]  /*08f0*/  IMAD.WIDE R12, R26, R25, -R12 ;  /* 0x000000191a0c7225 */ /* 0x000fc800078e0a0c */
[----:B------:R-:W-:Y:S02]  /*0900*/  IMAD R17, R13, R14, RZ ;  /* 0x0000000e0d117224 */ /* 0x000fe400078e02ff */
[----:B------:R-:W-:Y:S02]  /*0910*/  IMAD.IADD R25, R3, 0x1, -R24 ;  /* 0x0000000103197824 */ /* 0x000fe400078e0a18 */
[----:B------:R-:W-:Y:S01]  /*0920*/  IMAD R17, R15, R12, R17 ;  /* 0x0000000c0f117224 */ /* 0x000fe200078e0211 */
[----:B------:R-:W-:Y:S01]  /*0930*/  IADD3 R15, PT, PT, R6, -R24, RZ ;  /* 0x80000018060f7210 */ /* 0x000fe20007ffe0ff */
[----:B------:R-:W-:Y:S01]  /*0940*/  IMAD.WIDE.U32 R12, R12, R14, RZ ;  /* 0x0000000e0c0c7225 */ /* 0x000fe200078e00ff */
[----:B------:R-:W-:Y:S02]  /*0950*/  IADD3 R14, PT, PT, -R27, R11, RZ ;  /* 0x0000000b1b0e7210 */ /* 0x000fe40007ffe1ff */
[----:B------:R-:W-:Y:S01]  /*0960*/  IADD3 R11, PT, PT, -R24, R16, RZ ;  /* 0x00000010180b7210 */ /* 0x000fe20007ffe1ff */
[----:B------:R-:W-:Y:S01]  /*0970*/  IMAD.IADD R12, R4, 0x1, -R27 ;  /* 0x00000001040c7824 */ /* 0x000fe200078e0a1b */
[----:B------:R-:W-:Y:S01]  /*0980*/  IADD3 R27, PT, PT, R5, -R27, RZ ;  /* 0x8000001b051b7210 */ /* 0x000fe20007ffe0ff */
[----:B------:R-:W-:Y:S01]  /*0990*/  IMAD.WIDE R24, R14, R25, RZ ;  /* 0x000000190e187225 */ /* 0x000fe200078e02ff */
[----:B------:R-:W-:-:S03]  /*09a0*/  IADD3 R13, PT, PT, R13, R17, RZ ;  /* 0x000000110d0d7210 */ /* 0x000fc60007ffe0ff */
        /* <DEDUP_REMOVED lines=9> */
.L_x_38:
[----:B------:R-:W-:Y:S05]  /*0a40*/  BSYNC.RECONVERGENT B3 ;  /* 0x0000000000037941 */ /* 0x000fea0003800200 */
.L_x_37:
[----:B------:R-:W-:Y:S02]  /*0a50*/  IADD3 R2, PT, PT, R25, R29, R2 ;  /* 0x0000001d19027210 */ /* 0x000fe40007ffe002 */
[----:B------:R-:W-:Y:S02]  /*0a60*/  IADD3 R9, PT, PT, R9, 0x2, RZ ;  /* 0x0000000209097810 */ /* 0x000fe40007ffe0ff */
[----:B------:R-:W-:Y:S01]  /*0a70*/  IADD3 R8, PT, PT, R8, 0x4, RZ ;  /* 0x0000000408087810 */ /* 0x000fe20007ffe0ff */
[----:B------:R-:W-:Y:S06]  /*0a80*/  @P1 BRA `(.L_x_39) ;  /* 0xfffffff800281947 */ /* 0x000fec000383ffff */
[----:B------:R-:W-:Y:S05]  /*0a90*/  BSYNC.RECONVERGENT B0 ;  /* 0x0000000000007941 */ /* 0x000fea0003800200 */
.L_x_34:
[----:B------:R-:W-:-:S07]  /*0aa0*/  VIADD R24, R9, 0x1 ;  /* 0x0000000109187836 */ /* 0x000fce0000000000 */
.L_x_33:
[----:B------:R-:W-:Y:S05]  /*0ab0*/  BSYNC.RECONVERGENT B1 ;  /* 0x0000000000017941 */ /* 0x000fea0003800200 */
.L_x_32:
[----:B------:R-:W-:-:S04]  /*0ac0*/  LOP3.LUT R7, R7, 0x1, RZ, 0xc0, !PT ;  /* 0x0000000107077812 */ /* 0x000fc800078ec0ff */
[----:B------:R-:W-:-:S13]  /*0ad0*/  ISETP.NE.U32.AND P0, PT, R7, 0x1, PT ;  /* 0x000000010700780c */ /* 0x000fda0003f05070 */
[----:B------:R-:W-:Y:S05]  /*0ae0*/  @P0 BRA `(.L_x_31) ;  /* 0x0000000000e80947 */ /* 0x000fea0003800000 */
[----:B------:R-:W-:-:S05]  /*0af0*/  SHF.L.U32 R7, R24, 0x1, RZ ;  /* 0x0000000118077819 */ /* 0x000fca00000006ff */
[----:B------:R-:W-:-:S05]  /*0b00*/  IMAD.WIDE R18, R7, 0x4, R18 ;  /* 0x0000000407127825 */ /* 0x000fca00078e0212 */
[----:B------:R-:W2:Y:S04]  /*0b10*/  LDG.E R9, desc[UR6][R18.64] ;  /* 0x0000000612097981 */ /* 0x000ea8000c1e1900 */
[----:B------:R-:W3:Y:S01]  /*0b20*/  LDG.E R13, desc[UR6][R18.64+0x4] ;  /* 0x00000406120d7981 */ /* 0x000ee2000c1e1900 */
[----:B--2---:R-:W-:-:S04]  /*0b30*/  IMAD.WIDE R10, R9, 0x4, R22 ;  /* 0x00000004090a7825 */ /* 0x004fc800078e0216 */
[----:B---3--:R-:W-:Y:S01]  /*0b40*/  IMAD.WIDE R22, R13, 0x4, R22 ;  /* 0x000000040d167825 */ /* 0x008fe200078e0216 */
[----:B------:R-:W2:Y:S03]  /*0b50*/  LDG.E R7, desc[UR6][R10.64] ;  /* 0x000000060a077981 */ /* 0x000ea6000c1e1900 */
[--C-:B------:R-:W-:Y:S02]  /*0b60*/  IMAD.WIDE R8, R9, 0x4, R20.reuse ;  /* 0x0000000409087825 */ /* 0x100fe400078e0214 */
[----:B------:R-:W3:Y:S02]  /*0b70*/  LDG.E R22, desc[UR6][R22.64] ;  /* 0x0000000616167981 */ /* 0x000ee4000c1e1900 */
[----:B------:R-:W-:Y:S02]  /*0b80*/  IMAD.WIDE R20, R13, 0x4, R20 ;  /* 0x000000040d147825 */ /* 0x000fe400078e0214 */
[----:B------:R-:W4:Y:S04]  /*0b90*/  LDG.E R12, desc[UR6][R8.64] ;  /* 0x00000006080c7981 */ /* 0x000f28000c1e1900 */
[----:B------:R-:W4:Y:S01]  /*0ba0*/  LDG.E R20, desc[UR6][R20.64] ;  /* 0x0000000614147981 */ /* 0x000f22000c1e1900 */
[----:B------:R-:W-:Y:S01]  /*0bb0*/  BSSY.RECONVERGENT B0, `(.L_x_40) ;  /* 0x000002c000007945 */ /* 0x000fe20003800200 */
[----:B------:R-:W-:Y:S01]  /*0bc0*/  HFMA2 R13, -RZ, RZ, 0, 0 ;  /* 0x00000000ff0d7431 */ /* 0x000fe200000001ff */
[----:B--2--5:R-:W-:-:S02]  /*0bd0*/  ISETP.NE.AND P0, PT, R4, R7, PT ;  /* 0x000000070400720c */ /* 0x024fc40003f05270 */
        /* <DEDUP_REMOVED lines=11> */
[--C-:B------:R-:W-:Y:S01]  /*0c90*/  IMAD.IADD R8, R12, 0x1, -R3.reuse ;  /* 0x000000010c087824 */ /* 0x100fe200078e0a03 */
[----:B------:R-:W-:Y:S01]  /*0ca0*/  IADD3 R13, PT, PT, R3, -R12, RZ ;  /* 0x8000000c030d7210 */ /* 0x000fe20007ffe0ff */
[----:B------:R-:W-:Y:S01]  /*0cb0*/  IMAD.IADD R11, R5, 0x1, -R4 ;  /* 0x00000001050b7824 */ /* 0x000fe200078e0a04 */
[----:B------:R-:W-:Y:S01]  /*0cc0*/  IADD3 R14, PT, PT, -R7, R22, RZ ;  /* 0x00000016070e7210 */ /* 0x000fe20007ffe1ff */
[----:B------:R-:W-:Y:S01]  /*0cd0*/  IMAD.IADD R10, R20, 0x1, -R3 ;  /* 0x00000001140a7824 */ /* 0x000fe200078e0a03 */
[----:B------:R-:W-:Y:S01]  /*0ce0*/  IADD3 R15, PT, PT, R6, -R12, RZ ;  /* 0x8000000c060f7210 */ /* 0x000fe20007ffe0ff */
[-C--:B------:R-:W-:Y:S01]  /*0cf0*/  IMAD.WIDE R8, R8, R11.reuse, RZ ;  /* 0x0000000b08087225 */ /* 0x080fe200078e02ff */
[----:B------:R-:W-:Y:S02]  /*0d00*/  IADD3 R19, PT, PT, -R12, R20, RZ ;  /* 0x000000140c137210 */ /* 0x000fe40007ffe1ff */
[----:B------:R-:W-:Y:S01]  /*0d10*/  IADD3 R16, PT, PT, -R3, R6, RZ ;  /* 0x0000000603107210 */ /* 0x000fe20007ffe1ff */
[----:B------:R-:W-:Y:S01]  /*0d20*/  IMAD.WIDE R10, R10, R11, RZ ;  /* 0x0000000b0a0a7225 */ /* 0x000fe200078e02ff */
[----:B------:R-:W-:-:S02]  /*0d30*/  IADD3 R17, PT, PT, -R4, R22, RZ ;  /* 0x0000001604117210 */ /* 0x000fc40007ffe1ff */
[----:B------:R-:W-:Y:S01]  /*0d40*/  IADD3 R5, PT, PT, R5, -R7, RZ ;  /* 0x8000000705057210 */ /* 0x000fe20007ffe0ff */
[----:B------:R-:W-:-:S04]  /*0d50*/  IMAD.WIDE R12, R14, R13, RZ ;  /* 0x0000000d0e0c7225 */ /* 0x000fc800078e02ff */
[----:B------:R-:W-:Y:S01]  /*0d60*/  IMAD.IADD R3, R7, 0x1, -R4 ;  /* 0x0000000107037824 */ /* 0x000fe200078e0a04 */
[----:B------:R-:W-:Y:S01]  /*0d70*/  IADD3 R4, PT, PT, R4, -R7, RZ ;  /* 0x8000000704047210 */ /* 0x000fe20007ffe0ff */
[----:B------:R-:W-:-:S04]  /*0d80*/  IMAD.WIDE R14, R14, R15, RZ ;  /* 0x0000000f0e0e7225 */ /* 0x000fc800078e02ff */
[----:B------:R-:W-:-:S04]  /*0d90*/  IMAD.WIDE R8, R16, R3, -R8 ;  /* 0x0000000310087225 */ /* 0x000fc800078e0a08 */
[----:B------:R-:W-:-:S04]  /*0da0*/  IMAD.WIDE R10, R16, R17, -R10 ;  /* 0x00000011100a7225 */ /* 0x000fc800078e0a0a */
[----:B------:R-:W-:-:S04]  /*0db0*/  IMAD.WIDE R12, R19, R4, -R12 ;  /* 0x00000004130c7225 */ /* 0x000fc800078e0a0c */
[----:B------:R-:W-:-:S04]  /*0dc0*/  IMAD.WIDE R14, R19, R5, -R14 ;  /* 0x00000005130e7225 */ /* 0x000fc800078e0a0e */
[----:B------:R-:W-:Y:S02]  /*0dd0*/  IMAD R3, R11, R8, RZ ;  /* 0x000000080b037224 */ /* 0x000fe400078e02ff */
[-C--:B------:R-:W-:Y:S02]  /*0de0*/  IMAD R11, R13, R14.reuse, RZ ;  /* 0x0000000e0d0b7224 */ /* 0x080fe400078e02ff */
[----:B------:R-:W-:-:S04]  /*0df0*/  IMAD.WIDE.U32 R6, R12, R14, RZ ;  /* 0x0000000e0c067225 */ /* 0x000fc800078e00ff */
[----:B------:R-:W-:-:S04]  /*0e00*/  IMAD.WIDE.U32 R4, R10, R8, RZ ;  /* 0x000000080a047225 */ /* 0x000fc800078e00ff */
[----:B------:R-:W-:Y:S02]  /*0e10*/  IMAD R3, R9, R10, R3 ;  /* 0x0000000a09037224 */ /* 0x000fe400078e0203 */
[----:B------:R-:W-:Y:S02]  /*0e20*/  IMAD R6, R12, R15, R11 ;  /* 0x0000000f0c067224 */ /* 0x000fe400078e020b */
[----:B------:R-:W-:-:S03]  /*0e30*/  IMAD.IADD R5, R5, 0x1, R3 ;  /* 0x0000000105057824 */ /* 0x000fc600078e0203 */
[----:B------:R-:W-:-:S04]  /*0e40*/  IADD3 R6, PT, PT, R7, R6, RZ ;  /* 0x0000000607067210 */ /* 0x000fc80007ffe0ff */
[----:B------:R-:W-:-:S04]  /*0e50*/  LOP3.LUT R13, R5, R6, RZ, 0xc0, !PT ;  /* 0x00000006050d7212 */ /* 0x000fc800078ec0ff */
[----:B------:R-:W-:-:S07]  /*0e60*/  SHF.R.U32.HI R13, RZ, 0x1f, R13 ;  /* 0x0000001fff0d7819 */ /* 0x000fce000001160d */
.L_x_41:
[----:B------:R-:W-:Y:S05]  /*0e70*/  BSYNC.RECONVERGENT B0 ;  /* 0x0000000000007941 */ /* 0x000fea0003800200 */
.L_x_40:
[----:B------:R-:W-:-:S07]  /*0e80*/  IADD3 R2, PT, PT, R2, R13, RZ ;  /* 0x0000000d02027210 */ /* 0x000fce0007ffe0ff */
.L_x_31:
[----:B0-----:R-:W-:Y:S05]  /*0e90*/  BSYNC.RECONVERGENT B2 ;  /* 0x0000000000027941 */ /* 0x001fea0003800200 */
.L_x_30:
[----:B-----5:R-:W0:Y:S02]  /*0ea0*/  LDC.64 R4, c[0x0][0x398] ;  /* 0x0000e600ff047b82 */ /* 0x020e240000000a00 */
[----:B0-----:R-:W-:-:S05]  /*0eb0*/  IMAD.WIDE R4, R0, 0x4, R4 ;  /* 0x0000000400047825 */ /* 0x001fca00078e0204 */
[----:B------:R-:W-:Y:S01]  /*0ec0*/  STG.E desc[UR6][R4.64], R2 ;  /* 0x0000000204007986 */ /* 0x000fe2000c101906 */
[----:B------:R-:W-:Y:S05]  /*0ed0*/  EXIT ;  /* 0x000000000000794d */ /* 0x000fea0003800000 */
.L_x_42:
        /* <DEDUP_REMOVED lines=10> */
.L_x_49:


//--------------------- .text.segments_intersect_batch --------------------------
	.section	.text.segments_intersect_batch,"ax",@progbits
	.align	128
        .global         segments_intersect_batch
        .type           segments_intersect_batch,@function
        .size           segments_intersect_batch,(.L_x_50 - segments_intersect_batch)
        .other          segments_intersect_batch,@"STO_CUDA_ENTRY STV_DEFAULT"
segments_intersect_batch:
.text.segments_intersect_batch:
        /* <DEDUP_REMOVED lines=9> */
[----:B------:R-:W1:Y:S07]  /*0090*/  LDCU.64 UR4, c[0x0][0x358] ;  /* 0x00006b00ff0477ac */ /* 0x000e6e0008000a00 */
[----:B------:R-:W2:Y:S08]  /*00a0*/  LDC.64 R12, c[0x0][0x3a8] ;  /* 0x0000ea00ff0c7b82 */ /* 0x000eb00000000a00 */
[----:B------:R-:W3:Y:S08]  /*00b0*/  LDC.64 R16, c[0x0][0x3b8] ;  /* 0x0000ee00ff107b82 */ /* 0x000ef00000000a00 */
[----:B------:R-:W4:Y:S01]  /*00c0*/  LDC.64 R14, c[0x0][0x3b0] ;  /* 0x0000ec00ff0e7b82 */ /* 0x000f220000000a00 */
[----:B0-----:R-:W-:-:S05]  /*00d0*/  IMAD.WIDE R2, R4, 0x4, R2 ;  /* 0x0000000404027825 */ /* 0x001fca00078e0202 */
[----:B-1----:R-:W5:Y:S02]  /*00e0*/  LDG.E R5, desc[UR4][R2.64] ;  /* 0x0000000402057981 */ /* 0x002f64000c1e1900 */
[----:B------:R-:W0:Y:S01]  /*00f0*/  LDC.64 R8, c[0x0][0x380] ;  /* 0x0000e000ff087b82 */ /* 0x000e220000000a00 */
[----:B--2---:R-:W-:-:S05]  /*0100*/  IMAD.WIDE R12, R4, 0x4, R12 ;  /* 0x00000004040c7825 */ /* 0x004fca00078e020c */
[----:B------:R1:W5:Y:S02]  /*0110*/  LDG.E R0, desc[UR4][R12.64] ;  /* 0x000000040c007981 */ /* 0x000364000c1e1900 */
[----:B------:R-:W2:Y:S01]  /*0120*/  LDC.64 R10, c[0x0][0x3a0] ;  /* 0x0000e800ff0a7b82 */ /* 0x000ea20000000a00 */
[----:B---3--:R-:W-:-:S05]  /*0130*/  IMAD.WIDE R16, R4, 0x4, R16 ;  /* 0x0000000404107825 */ /* 0x008fca00078e0210 */
[----:B------:R-:W3:Y:S01]  /*0140*/  LDG.E R6, desc[UR4][R16.64] ;  /* 0x0000000410067981 */ /* 0x000ee2000c1e1900 */
[C---:B----4-:R-:W-:Y:S01]  /*0150*/  IMAD.WIDE R14, R4.reuse, 0x4, R14 ;  /* 0x00000004040e7825 */ /* 0x050fe200078e020e */
[----:B------:R-:W4:Y:S05]  /*0160*/  LDC.64 R18, c[0x0][0x3c0] ;  /* 0x0000f000ff127b82 */ /* 0x000f2a0000000a00 */
[----:B------:R-:W3:Y:S01]  /*0170*/  LDG.E R14, desc[UR4][R14.64] ;  /* 0x000000040e0e7981 */ /* 0x000ee2000c1e1900 */
[----:B0-----:R-:W-:-:S05]  /*0180*/  IMAD.WIDE R8, R4, 0x4, R8 ;  /* 0x0000000404087825 */ /* 0x001fca00078e0208 */
[----:B------:R-:W3:Y:S01]  /*0190*/  LDG.E R7, desc[UR4][R8.64] ;  /* 0x0000000408077981 */ /* 0x000ee2000c1e1900 */
[----:B--2---:R-:W-:-:S05]  /*01a0*/  IMAD.WIDE R10, R4, 0x4, R10 ;  /* 0x00000004040a7825 */ /* 0x004fca00078e020a */
[----:B------:R-:W2:Y:S01]  /*01b0*/  LDG.E R20, desc[UR4][R10.64] ;  /* 0x000000040a147981 */ /* 0x000ea2000c1e1900 */
[----:B------:R-:W-:Y:S01]  /*01c0*/  BSSY.RECONVERGENT B0, `(.L_x_43) ;  /* 0x0000033000007945 */ /* 0x000fe20003800200 */
[----:B-1----:R-:W-:Y:S02]  /*01d0*/  HFMA2 R13, -RZ, RZ, 0, 0 ;  /* 0x00000000ff0d7431 */ /* 0x002fe400000001ff */
[----:B----4-:R-:W-:Y:S01]  /*01e0*/  IMAD.WIDE R2, R4, 0x4, R18 ;  /* 0x0000000404027825 */ /* 0x010fe200078e0212 */
[----:B-----5:R-:W-:Y:S02]  /*01f0*/  ISETP.NE.AND P0, PT, R5, R0, PT ;  /* 0x000000000500720c */ /* 0x020fe40003f05270 */
[----:B---3--:R-:W-:-:S04]  /*0200*/  ISETP.NE.AND P1, PT, R6, R5, PT ;  /* 0x000000050600720c */ /* 0x008fc80003f25270 */
[----:B------:R-:W-:Y:S02]  /*0210*/  ISETP.EQ.AND P1, PT, R14, R7, !P1 ;  /* 0x000000070e00720c */ /* 0x000fe40004f22270 */
[----:B--2---:R-:W-:-:S04]  /*0220*/  ISETP.EQ.AND P0, PT, R7, R20, !P0 ;  /* 0x000000140700720c */ /* 0x004fc80004702270 */
[----:B------:R-:W-:-:S13]  /*0230*/  PLOP3.LUT P0, PT, P0, P1, PT, 0xf8, 0x8f ;  /* 0x00000000008f781c */ /* 0x000fda0000703f70 */
[----:B------:R-:W-:Y:S05]  /*0240*/  @P0 BRA `(.L_x_44) ;  /* 0x0000000000a80947 */ /* 0x000fea0003800000 */
[----:B------:R-:W0:Y:S08]  /*0250*/  LDC.64 R8, c[0x0][0x398] ;  /* 0x0000e600ff087b82 */ /* 0x000e300000000a00 */
[----:B------:R-:W1:Y:S01]  /*0260*/  LDC.64 R10, c[0x0][0x390] ;  /* 0x0000e400ff0a7b82 */ /* 0x000e620000000a00 */
[----:B0-----:R-:W-:-:S06]  /*0270*/  IMAD.WIDE R8, R4, 0x4, R8 ;  /* 0x0000000404087825 */ /* 0x001fcc00078e0208 */
[----:B------:R-:W2:Y:S01]  /*0280*/  LDG.E R9, desc[UR4][R8.64] ;  /* 0x0000000408097981 */ /* 0x000ea2000c1e1900 */
[----:B-1----:R-:W-:-:S06]  /*0290*/  IMAD.WIDE R10, R4, 0x4, R10 ;  /* 0x00000004040a7825 */ /* 0x002fcc00078e020a */
[----:B------:R-:W3:Y:S01]  /*02a0*/  LDG.E R10, desc[UR4][R10.64] ;  /* 0x000000040a0a7981 */ /* 0x000ee2000c1e1900 */
[C---:B--2---:R-:W-:Y:S02]  /*02b0*/  ISETP.NE.AND P0, PT, R9.reuse, R0, PT ;  /* 0x000000000900720c */ /* 0x044fe40003f05270 */
[----:B------:R-:W-:Y:S02]  /*02c0*/  ISETP.NE.AND P1, PT, R9, R6, PT ;  /* 0x000000060900720c */ /* 0x000fe40003f25270 */
[C---:B---3--:R-:W-:Y:S02]  /*02d0*/  ISETP.EQ.AND P0, PT, R10.reuse, R20, !P0 ;  /* 0x000000140a00720c */ /* 0x048fe40004702270 */
[----:B------:R-:W-:-:S04]  /*02e0*/  ISETP.EQ.AND P1, PT, R10, R14, !P1 ;  /* 0x0000000e0a00720c */ /* 0x000fc80004f22270 */
[----:B------:R-:W-:-:S13]  /*02f0*/  PLOP3.LUT P0, PT, P0, P1, PT, 0xf8, 0x8f ;  /* 0x00000000008f781c */ /* 0x000fda0000703f70 */
[----:B------:R-:W-:Y:S05]  /*0300*/  @P0 BRA `(.L_x_44) ;  /* 0x0000000000780947 */ /* 0x000fea0003800000 */
[C---:B------:R-:W-:Y:S01]  /*0310*/  IADD3 R17, PT, PT, -R7.reuse, R10, RZ ;  /* 0x0000000a07117210 */ /* 0x040fe20007ffe1ff */
[----:B------:R-:W-:Y:S01]  /*0320*/  IMAD.IADD R19, R10, 0x1, -R20 ;  /* 0x000000010a137824 */ /* 0x000fe200078e0a14 */
[----:B------:R-:W-:Y:S01]  /*0330*/  IADD3 R11, PT, PT, -R7, R20, RZ ;  /* 0x00000014070b7210 */ /* 0x000fe20007ffe1ff */
[----:B------:R-:W-:Y:S01]  /*0340*/  IMAD.IADD R8, R0, 0x1, -R5 ;  /* 0x0000000100087824 */ /* 0x000fe200078e0a05 */
[----:B------:R-:W-:Y:S02]  /*0350*/  IADD3 R10, PT, PT, -R5, R9, RZ ;  /* 0x00000009050a7210 */ /* 0x000fe40007ffe1ff */
[CC--:B------:R-:W-:Y:S02]  /*0360*/  IADD3 R13, PT, PT, -R7.reuse, R14.reuse, RZ ;  /* 0x0000000e070d7210 */ /* 0x0c0fe40007ffe1ff */
[----:B------:R-:W-:Y:S02]  /*0370*/  IADD3 R4, PT, PT, -R20, R14, RZ ;  /* 0x0000000e14047210 */ /* 0x000fe40007ffe1ff */
[----:B------:R-:W-:-:S02]  /*0380*/  IADD3 R15, PT, PT, R7, -R20, RZ ;  /* 0x80000014070f7210 */ /* 0x000fc40007ffe0ff */
[-C--:B------:R-:W-:Y:S02]  /*0390*/  IADD3 R14, PT, PT, -R0, R6.reuse, RZ ;  /* 0x00000006000e7210 */ /* 0x080fe40007ffe1ff */
[----:B------:R-:W-:Y:S01]  /*03a0*/  IADD3 R16, PT, PT, -R5, R6, RZ ;  /* 0x0000000605107210 */ /* 0x000fe20007ffe1ff */
[----:B------:R-:W-:Y:S01]  /*03b0*/  IMAD.WIDE R6, R11, R10, RZ ;  /* 0x0000000a0b067225 */ /* 0x000fe200078e02ff */
[-C--:B------:R-:W-:Y:S02]  /*03c0*/  IADD3 R5, PT, PT, R5, -R0.reuse, RZ ;  /* 0x8000000005057210 */ /* 0x080fe40007ffe0ff */
[----:B------:R-:W-:Y:S01]  /*03d0*/  IADD3 R9, PT, PT, R9, -R0, RZ ;  /* 0x8000000009097210 */ /* 0x000fe20007ffe0ff */
[----:B------:R-:W-:-:S04]  /*03e0*/  IMAD.WIDE R10, R13, R10, RZ ;  /* 0x0000000a0d0a7225 */ /* 0x000fc800078e02ff */
[----:B------:R-:W-:-:S04]  /*03f0*/  IMAD.WIDE R12, R14, R15, RZ ;  /* 0x0000000f0e0c7225 */ /* 0x000fc800078e02ff */
[----:B------:R-:W-:-:S04]  /*0400*/  IMAD.WIDE R14, R14, R19, RZ ;  /* 0x000000130e0e7225 */ /* 0x000fc800078e02ff */
[----:B------:R-:W-:-:S04]  /*0410*/  IMAD.WIDE R6, R17, R8, -R6 ;  /* 0x0000000811067225 */ /* 0x000fc800078e0a06 */
[----:B------:R-:W-:-:S04]  /*0420*/  IMAD.WIDE R10, R17, R16, -R10 ;  /* 0x00000010110a7225 */ /* 0x000fc800078e0a0a */
[----:B------:R-:W-:-:S04]  /*0430*/  IMAD.WIDE R12, R4, R5, -R12 ;  /* 0x00000005040c7225 */ /* 0x000fc800078e0a0c */
[----:B------:R-:W-:-:S04]  /*0440*/  IMAD.WIDE R14, R4, R9, -R14 ;  /* 0x00000009040e7225 */ /* 0x000fc800078e0a0e */
[----:B------:R-:W-:Y:S02]  /*0450*/  IMAD R9, R11, R6, RZ ;  /* 0x000000060b097224 */ /* 0x000fe400078e02ff */
[----:B------:R-:W-:Y:S02]  /*0460*/  IMAD R11, R13, R14, RZ ;  /* 0x0000000e0d0b7224 */ /* 0x000fe400078e02ff */
[----:B------:R-:W-:-:S04]  /*0470*/  IMAD.WIDE.U32 R4, R10, R6, RZ ;  /* 0x000000060a047225 */ /* 0x000fc800078e00ff */
[----:B------:R-:W-:Y:S02]  /*0480*/  IMAD R9, R7, R10, R9 ;  /* 0x0000000a07097224 */ /* 0x000fe400078e0209 */
[----:B------:R-:W-:-:S03]  /*0490*/  IMAD.WIDE.U32 R6, R12, R14, RZ ;  /* 0x0000000e0c067225 */ /* 0x000fc600078e00ff */
[----:B------:R-:W-:Y:S01]  /*04a0*/  IADD3 R5, PT, PT, R5, R9, RZ ;  /* 0x0000000905057210 */ /* 0x000fe20007ffe0ff */
[----:B------:R-:W-:-:S05]  /*04b0*/  IMAD R6, R12, R15, R11 ;  /* 0x0000000f0c067224 */ /* 0x000fca00078e020b */
[----:B------:R-:W-:-:S04]  /*04c0*/  IADD3 R6, PT, PT, R7, R6, RZ ;  /* 0x0000000607067210 */ /* 0x000fc80007ffe0ff */
[----:B------:R-:W-:-:S04]  /*04d0*/  LOP3.LUT R13, R5, R6, RZ, 0xc0, !PT ;  /* 0x00000006050d7212 */ /* 0x000fc800078ec0ff */
[----:B------:R-:W-:-:S07]  /*04e0*/  SHF.R.U32.HI R13, RZ, 0x1f, R13 ;  /* 0x0000001fff0d7819 */ /* 0x000fce000001160d */
.L_x_44:
[----:B------:R-:W-:Y:S05]  /*04f0*/  BSYNC.RECONVERGENT B0 ;  /* 0x0000000000007941 */ /* 0x000fea0003800200 */
.L_x_43:
[----:B------:R-:W-:Y:S01]  /*0500*/  STG.E desc[UR4][R2.64], R13 ;  /* 0x0000000d02007986 */ /* 0x000fe2000c101904 */
[----:B------:R-:W-:Y:S05]  /*0510*/  EXIT ;  /* 0x000000000000794d */ /* 0x000fea0003800000 */
.L_x_45:
        /* <DEDUP_REMOVED lines=14> */
.L_x_50:


//--------------------- .nv.shared.build_spatial_hash --------------------------
	.section	.nv.shared.build_spatial_hash,"aw",@nobits
	.sectionflags	@""
	.align	16
	.zero		1024


//--------------------- .nv.shared.reserved.0     --------------------------
	.section	.nv.shared.reserved.0,"aw",@nobits
	.weak		__nv_reservedSMEM_offset_0_alias
	.size		__nv_reservedSMEM_offset_0_alias, 0, 64
	.other		__nv_reservedSMEM_offset_0_alias,@"STO_CUDA_RESERVED_SHARED STV_DEFAULT"
__nv_reservedSMEM_offset_0_alias:
	.zero		0
	.zero		64


//--------------------- .nv.shared.calculate_delta_crossings --------------------------
	.section	.nv.shared.calculate_delta_crossings,"aw",@nobits
	.sectionflags	@""
	.align	16
	.zero		1024


//--------------------- .nv.shared.count_edge_crossings_optimized --------------------------
	.section	.nv.shared.count_edge_crossings_optimized,"aw",@nobits
	.sectionflags	@""
	.align	16
	.zero		1024


//--------------------- .nv.shared.count_edge_crossings --------------------------
	.section	.nv.shared.count_edge_crossings,"aw",@nobits
	.sectionflags	@""
	.align	16
	.zero		1024


//--------------------- .nv.shared.segments_intersect_batch --------------------------
	.section	.nv.shared.segments_intersect_batch,"aw",@nobits
	.sectionflags	@""
	.align	16
	.zero		1024


//--------------------- .nv.constant0.build_spatial_hash --------------------------
	.section	.nv.constant0.build_spatial_hash,"a",@progbits
	.sectionflags	@""
	.align	4
.nv.constant0.build_spatial_hash:
	.zero		948


//--------------------- .nv.constant0.calculate_delta_crossings --------------------------
	.section	.nv.constant0.calculate_delta_crossings,"a",@progbits
	.sectionflags	@""
	.align	4
.nv.constant0.calculate_delta_crossings:
	.zero		972


//--------------------- .nv.constant0.count_edge_crossings_optimized --------------------------
	.section	.nv.constant0.count_edge_crossings_optimized,"a",@progbits
	.sectionflags	@""
	.align	4
.nv.constant0.count_edge_crossings_optimized:
	.zero		936


//--------------------- .nv.constant0.count_edge_crossings --------------------------
	.section	.nv.constant0.count_edge_crossings,"a",@progbits
	.sectionflags	@""
	.align	4
.nv.constant0.count_edge_crossings:
	.zero		932


//--------------------- .nv.constant0.segments_intersect_batch --------------------------
	.section	.nv.constant0.segments_intersect_batch,"a",@progbits
	.sectionflags	@""
	.align	4
.nv.constant0.segments_intersect_batch:
	.zero		972


//--------------------- SYMBOLS --------------------------

	.type		.nv.reservedSmem.offset0,@object
	.size		.nv.reservedSmem.offset0,0x4
	.type		.nv.reservedSmem.cap,@object
	.size		.nv.reservedSmem.cap,0x4
